	.target	sm_90a

	.elftype	@"ET_EXEC"


//--------------------- .note.nv.tkinfo           --------------------------
	.section	.note.nv.tkinfo,"",@"SHT_NOTE"
	.sectionflags	@"SHF_NOTE_NV_TKINFO"
	.tkinfo
        /*0018*/ 	.word	0x00000002
        /*0030*/ 	.string	""
        /*0030*/ 	.string	"ptxas"
        /*0030*/ 	.string	"Cuda compilation tools, release 13.0, V13.0.88"
        /*0030*/ 	.string	"Build cuda_13.0.r13.0/compiler.36424714_0"
        /*0030*/ 	.string	"-arch sm_90a -m 64 "



//--------------------- .note.nv.cuinfo           --------------------------
	.section	.note.nv.cuinfo,"",@"SHT_NOTE"
	.sectionflags	@"SHF_NOTE_NV_CUINFO"
        /*0018*/ 	.short	0x0002
        /*001a*/ 	.short	0x005a
        /*001c*/ 	.short	0x0082
	.zero		2


//--------------------- .nv.info                  --------------------------
	.section	.nv.info,"",@"SHT_CUDA_INFO"
	.align	4


	//----- nvinfo : EIATTR_REGCOUNT
	.align		4
        /*0000*/ 	.byte	0x04, 0x2f
        /*0002*/ 	.short	(.L_12 - .L_11)
	.align		4
.L_11:
        /*0004*/ 	.word	index@(_ZN7cutlass13device_kernelINS_4gemm6kernel13GemmUniversalIN4cute5tupleIJiiiiEEENS1_10collective13CollectiveMmaINS1_37MainloopSm90TmaGmmaWarpSpecializedFP8ILi5ENS5_IJNS4_1CILi1EEESB_SB_EEENS1_35KernelTmaWarpSpecializedCooperativeEEENS5_IJNSA_ILi128EEENSA_ILi64EEESG_EEENS_12float_e4m3_tENS5_IJlSB_lEEESI_SJ_NS4_8TiledMMAINS4_8MMA_AtomIJNS4_4SM904GMMA30MMA_64x64x32_F32E4M3E4M3_SS_TNILNSN_7ScaleInE1ELSP_1EEEEEENS4_6LayoutINS5_IJNSA_ILi2EEESB_SB_EEENS5_IJSB_NSA_ILi0EEESV_EEEEENS5_IJNS4_10UnderscoreESY_SY_EEEEENS4_13SM90_TMA_LOADENS4_14ComposedLayoutINS4_7SwizzleILi2ELi4ELi3EEENS4_18smem_ptr_flag_bitsILi8EEENSS_INS5_IJNSA_ILi8EEESG_EEENS5_IJSG_SB_EEEEEEEvNS4_8identityES11_S1B_vS1C_EENS_8epilogue10collective6detail29Sm90TmaWarpSpecializedAdapterINS1F_15DefaultEpilogueISI_SJ_SJ_NS1E_6thread17LinearCombinationISI_Li1EffLNS1J_9ScaleType4KindE0ELNS_15FloatRoundStyleE2ESI_EENS1_15EpilogueDefaultEEEEEvvEEEEvNT_6ParamsE)
        /*0008*/ 	.word	0x000000a8


	//----- nvinfo : EIATTR_FRAME_SIZE
	.align		4
.L_12:
        /*000c*/ 	.byte	0x04, 0x11
        /*000e*/ 	.short	(.L_14 - .L_13)
	.align		4
.L_13:
        /*0010*/ 	.word	index@(_ZN7cutlass13device_kernelINS_4gemm6kernel13GemmUniversalIN4cute5tupleIJiiiiEEENS1_10collective13CollectiveMmaINS1_37MainloopSm90TmaGmmaWarpSpecializedFP8ILi5ENS5_IJNS4_1CILi1EEESB_SB_EEENS1_35KernelTmaWarpSpecializedCooperativeEEENS5_IJNSA_ILi128EEENSA_ILi64EEESG_EEENS_12float_e4m3_tENS5_IJlSB_lEEESI_SJ_NS4_8TiledMMAINS4_8MMA_AtomIJNS4_4SM904GMMA30MMA_64x64x32_F32E4M3E4M3_SS_TNILNSN_7ScaleInE1ELSP_1EEEEEENS4_6LayoutINS5_IJNSA_ILi2EEESB_SB_EEENS5_IJSB_NSA_ILi0EEESV_EEEEENS5_IJNS4_10UnderscoreESY_SY_EEEEENS4_13SM90_TMA_LOADENS4_14ComposedLayoutINS4_7SwizzleILi2ELi4ELi3EEENS4_18smem_ptr_flag_bitsILi8EEENSS_INS5_IJNSA_ILi8EEESG_EEENS5_IJSG_SB_EEEEEEEvNS4_8identityES11_S1B_vS1C_EENS_8epilogue10collective6detail29Sm90TmaWarpSpecializedAdapterINS1F_15DefaultEpilogueISI_SJ_SJ_NS1E_6thread17LinearCombinationISI_Li1EffLNS1J_9ScaleType4KindE0ELNS_15FloatRoundStyleE2ESI_EENS1_15EpilogueDefaultEEEEEvvEEEEvNT_6ParamsE)
        /*0014*/ 	.word	0x00000000


	//----- nvinfo : EIATTR_MIN_STACK_SIZE
	.align		4
.L_14:
        /*0018*/ 	.byte	0x04, 0x12
        /*001a*/ 	.short	(.L_16 - .L_15)
	.align		4
.L_15:
        /*001c*/ 	.word	index@(_ZN7cutlass13device_kernelINS_4gemm6kernel13GemmUniversalIN4cute5tupleIJiiiiEEENS1_10collective13CollectiveMmaINS1_37MainloopSm90TmaGmmaWarpSpecializedFP8ILi5ENS5_IJNS4_1CILi1EEESB_SB_EEENS1_35KernelTmaWarpSpecializedCooperativeEEENS5_IJNSA_ILi128EEENSA_ILi64EEESG_EEENS_12float_e4m3_tENS5_IJlSB_lEEESI_SJ_NS4_8TiledMMAINS4_8MMA_AtomIJNS4_4SM904GMMA30MMA_64x64x32_F32E4M3E4M3_SS_TNILNSN_7ScaleInE1ELSP_1EEEEEENS4_6LayoutINS5_IJNSA_ILi2EEESB_SB_EEENS5_IJSB_NSA_ILi0EEESV_EEEEENS5_IJNS4_10UnderscoreESY_SY_EEEEENS4_13SM90_TMA_LOADENS4_14ComposedLayoutINS4_7SwizzleILi2ELi4ELi3EEENS4_18smem_ptr_flag_bitsILi8EEENSS_INS5_IJNSA_ILi8EEESG_EEENS5_IJSG_SB_EEEEEEEvNS4_8identityES11_S1B_vS1C_EENS_8epilogue10collective6detail29Sm90TmaWarpSpecializedAdapterINS1F_15DefaultEpilogueISI_SJ_SJ_NS1E_6thread17LinearCombinationISI_Li1EffLNS1J_9ScaleType4KindE0ELNS_15FloatRoundStyleE2ESI_EENS1_15EpilogueDefaultEEEEEvvEEEEvNT_6ParamsE)
        /*0020*/ 	.word	0x00000000
.L_16:


//--------------------- .nv.compat                --------------------------
	.section	.nv.compat,"",@"SHT_CUDA_COMPAT_INFO"
	.align	4
        /*0000*/ 	.byte	0x02, 0x09, 0x01, 0x00, 0x02, 0x02, 0x04, 0x00, 0x02, 0x05, 0x05, 0x00, 0x03, 0x07, 0x01, 0x01
        /*0010*/ 	.byte	0x02, 0x03, 0x01, 0x00, 0x02, 0x06, 0x01, 0x00, 0x04, 0x0b, 0x08, 0x00, 0x00, 0x00, 0x00, 0x00
        /*0020*/ 	.byte	0x00, 0x00, 0x00, 0x00


//--------------------- .nv.info._ZN7cutlass13device_kernelINS_4gemm6kernel13GemmUniversalIN4cute5tupleIJiiiiEEENS1_10collective13CollectiveMmaINS1_37MainloopSm90TmaGmmaWarpSpecializedFP8ILi5ENS5_IJNS4_1CILi1EEESB_SB_EEENS1_35KernelTmaWarpSpecializedCooperativeEEENS5_IJNSA_ILi128EEENSA_ILi64EEESG_EEENS_12float_e4m3_tENS5_IJlSB_lEEESI_SJ_NS4_8TiledMMAINS4_8MMA_AtomIJNS4_4SM904GMMA30MMA_64x64x32_F32E4M3E4M3_SS_TNILNSN_7ScaleInE1ELSP_1EEEEEENS4_6LayoutINS5_IJNSA_ILi2EEESB_SB_EEENS5_IJSB_NSA_ILi0EEESV_EEEEENS5_IJNS4_10UnderscoreESY_SY_EEEEENS4_13SM90_TMA_LOADENS4_14ComposedLayoutINS4_7SwizzleILi2ELi4ELi3EEENS4_18smem_ptr_flag_bitsILi8EEENSS_INS5_IJNSA_ILi8EEESG_EEENS5_IJSG_SB_EEEEEEEvNS4_8identityES11_S1B_vS1C_EENS_8epilogue10collective6detail29Sm90TmaWarpSpecializedAdapterINS1F_15DefaultEpilogueISI_SJ_SJ_NS1E_6thread17LinearCombinationISI_Li1EffLNS1J_9ScaleType4KindE0ELNS_15FloatRoundStyleE2ESI_EENS1_15EpilogueDefaultEEEEEvvEEEEvNT_6ParamsE --------------------------
	.section	.nv.info._ZN7cutlass13device_kernelINS_4gemm6kernel13GemmUniversalIN4cute5tupleIJiiiiEEENS1_10collective13CollectiveMmaINS1_37MainloopSm90TmaGmmaWarpSpecializedFP8ILi5ENS5_IJNS4_1CILi1EEESB_SB_EEENS1_35KernelTmaWarpSpecializedCooperativeEEENS5_IJNSA_ILi128EEENSA_ILi64EEESG_EEENS_12float_e4m3_tENS5_IJlSB_lEEESI_SJ_NS4_8TiledMMAINS4_8MMA_AtomIJNS4_4SM904GMMA30MMA_64x64x32_F32E4M3E4M3_SS_TNILNSN_7ScaleInE1ELSP_1EEEEEENS4_6LayoutINS5_IJNSA_ILi2EEESB_SB_EEENS5_IJSB_NSA_ILi0EEESV_EEEEENS5_IJNS4_10UnderscoreESY_SY_EEEEENS4_13SM90_TMA_LOADENS4_14ComposedLayoutINS4_7SwizzleILi2ELi4ELi3EEENS4_18smem_ptr_flag_bitsILi8EEENSS_INS5_IJNSA_ILi8EEESG_EEENS5_IJSG_SB_EEEEEEEvNS4_8identityES11_S1B_vS1C_EENS_8epilogue10collective6detail29Sm90TmaWarpSpecializedAdapterINS1F_15DefaultEpilogueISI_SJ_SJ_NS1E_6thread17LinearCombinationISI_Li1EffLNS1J_9ScaleType4KindE0ELNS_15FloatRoundStyleE2ESI_EENS1_15EpilogueDefaultEEEEEvvEEEEvNT_6ParamsE,"",@"SHT_CUDA_INFO"
	.sectionflags	@""
	.align	4


	//----- nvinfo : EIATTR_CUDA_API_VERSION
	.align		4
        /*0000*/ 	.byte	0x04, 0x37
        /*0002*/ 	.short	(.L_18 - .L_17)
.L_17:
        /*0004*/ 	.word	0x00000082


	//----- nvinfo : EIATTR_KPARAM_INFO
	.align		4
.L_18:
        /*0008*/ 	.byte	0x04, 0x17
        /*000a*/ 	.short	(.L_20 - .L_19)
.L_19:
        /*000c*/ 	.word	0x00000000
        /*0010*/ 	.short	0x0000
        /*0012*/ 	.short	0x0070
        /*0014*/ 	.byte	0x00, 0xf0, 0x01, 0x10


	//----- nvinfo : EIATTR_SPARSE_MMA_MASK
	.align		4
.L_20:
        /*0018*/ 	.byte	0x03, 0x50
        /*001a*/ 	.short	0x0000


	//----- nvinfo : EIATTR_MAXREG_COUNT
	.align		4
        /*001c*/ 	.byte	0x03, 0x1b
        /*001e*/ 	.short	0x00a8


	//----- nvinfo : EIATTR_NUM_BARRIERS
	.align		4
        /*0020*/ 	.byte	0x02, 0x4c
        /*0022*/ 	.byte	0x01
	.zero		1


	//----- nvinfo : EIATTR_MERCURY_ISA_VERSION
	.align		4
        /*0024*/ 	.byte	0x03, 0x5f
        /*0026*/ 	.short	0x0101


	//----- nvinfo : EIATTR_INT_WARP_WIDE_INSTR_OFFSETS
	.align		4
        /*0028*/ 	.byte	0x04, 0x31
        /*002a*/ 	.short	(.L_22 - .L_21)


	//   ....[0]....
.L_21:
        /*002c*/ 	.word	0x000003c0


	//   ....[1]....
        /*0030*/ 	.word	0x000003d0


	//   ....[2]....
        /*0034*/ 	.word	0x000004e0


	//----- nvinfo : EIATTR_COOP_GROUP_MASK_REGIDS
	.align		4
.L_22:
        /*0038*/ 	.byte	0x04, 0x29
        /*003a*/ 	.short	(.L_24 - .L_23)


	//   ....[0]....
.L_23:
        /*003c*/ 	.word	0xffffffff


	//   ....[1]....
        /*0040*/ 	.word	0xffffffff


	//   ....[2]....
        /*0044*/ 	.word	0xffffffff


	//   ....[3]....
        /*0048*/ 	.word	0xffffffff


	//   ....[4]....
        /*004c*/ 	.word	0xffffffff


	//----- nvinfo : EIATTR_COOP_GROUP_INSTR_OFFSETS
	.align		4
.L_24:
        /*0050*/ 	.byte	0x04, 0x28
        /*0052*/ 	.short	(.L_26 - .L_25)


	//   ....[0]....
.L_25:
        /*0054*/ 	.word	0x00000060


	//   ....[1]....
        /*0058*/ 	.word	0x00000070


	//   ....[2]....
        /*005c*/ 	.word	0x00000130


	//   ....[3]....
        /*0060*/ 	.word	0x000002e0


	//   ....[4]....
        /*0064*/ 	.word	0x00001000


	//----- nvinfo : EIATTR_REG_RECONFIG
	.align		4
.L_26:
        /*0068*/ 	.byte	0x01, 0x54
	.zero		2


	//----- nvinfo : EIATTR_MBARRIER_INSTR_OFFSETS
	.align		4
        /*006c*/ 	.byte	0x04, 0x39
        /*006e*/ 	.short	(.L_28 - .L_27)


	//   ....[0]....
.L_27:
        /*0070*/ 	.word	0x00000230
        /*0074*/ 	.word	0x000000ff
        /*0078*/ 	.word	0x00000000
        /*007c*/ 	.short	0x0100
        /*007e*/ 	.byte	0x08
	.zero		1


	//   ....[1]....
        /*0080*/ 	.word	0x00000240
        /*0084*/ 	.word	0x000000ff
        /*0088*/ 	.word	0x00000028
        /*008c*/ 	.short	0x0100
        /*008e*/ 	.byte	0x08
	.zero		1


	//   ....[2]....
        /*0090*/ 	.word	0x00000250
        /*0094*/ 	.word	0x000000ff
        /*0098*/ 	.word	0x00000008
        /*009c*/ 	.short	0x0100
        /*009e*/ 	.byte	0x08
	.zero		1


	//   ....[3]....
        /*00a0*/ 	.word	0x00000260
        /*00a4*/ 	.word	0x000000ff
        /*00a8*/ 	.word	0x00000030
        /*00ac*/ 	.short	0x0100
        /*00ae*/ 	.byte	0x08
	.zero		1


	//   ....[4]....
        /*00b0*/ 	.word	0x00000270
        /*00b4*/ 	.word	0x000000ff
        /*00b8*/ 	.word	0x00000010
        /*00bc*/ 	.short	0x0100
        /*00be*/ 	.byte	0x08
	.zero		1


	//   ....[5]....
        /*00c0*/ 	.word	0x00000280
        /*00c4*/ 	.word	0x000000ff
        /*00c8*/ 	.word	0x00000038
        /*00cc*/ 	.short	0x0100
        /*00ce*/ 	.byte	0x08
	.zero		1


	//   ....[6]....
        /*00d0*/ 	.word	0x00000290
        /*00d4*/ 	.word	0x000000ff
        /*00d8*/ 	.word	0x00000018
        /*00dc*/ 	.short	0x0100
        /*00de*/ 	.byte	0x08
	.zero		1


	//   ....[7]....
        /*00e0*/ 	.word	0x000002a0
        /*00e4*/ 	.word	0x000000ff
        /*00e8*/ 	.word	0x00000040
        /*00ec*/ 	.short	0x0100
        /*00ee*/ 	.byte	0x08
	.zero		1


	//   ....[8]....
        /*00f0*/ 	.word	0x000002b0
        /*00f4*/ 	.word	0x000000ff
        /*00f8*/ 	.word	0x00000020
        /*00fc*/ 	.short	0x0100
        /*00fe*/ 	.byte	0x08
	.zero		1


	//   ....[9]....
        /*0100*/ 	.word	0x000002c0
        /*0104*/ 	.word	0x000000ff
        /*0108*/ 	.word	0x00000048
        /*010c*/ 	.short	0x0100
        /*010e*/ 	.byte	0x08
	.zero		1


	//   ....[10]....
        /*0110*/ 	.word	0x00000550
        /*0114*/ 	.word	0x000000ff
        /*0118*/ 	.word	0x00000060
        /*011c*/ 	.short	0x0100
        /*011e*/ 	.byte	0x06
	.zero		1


	//   ....[11]....
        /*0120*/ 	.word	0x000005b0
        /*0124*/ 	.word	0x000000ff
        /*0128*/ 	.word	0x00000068
        /*012c*/ 	.short	0x0100
        /*012e*/ 	.byte	0x06
	.zero		1


	//   ....[12]....
        /*0130*/ 	.word	0x00001330
        /*0134*/ 	.word	0x000000ff
        /*0138*/ 	.word	0x00000000
        /*013c*/ 	.short	0x010a
        /*013e*/ 	.byte	0x06
	.zero		1


	//   ....[13]....
        /*0140*/ 	.word	0x00001370
        /*0144*/ 	.word	0x000000ff
        /*0148*/ 	.word	0x00000000
        /*014c*/ 	.short	0x010a
        /*014e*/ 	.byte	0x06
	.zero		1


	//   ....[14]....
        /*0150*/ 	.word	0x000019a0
        /*0154*/ 	.word	0x000000ff
        /*0158*/ 	.word	0x00000000
        /*015c*/ 	.short	0x010a
        /*015e*/ 	.byte	0x0c
	.zero		1


	//   ....[15]....
        /*0160*/ 	.word	0x000019e0
        /*0164*/ 	.word	0x000000ff
        /*0168*/ 	.word	0x00000000
        /*016c*/ 	.short	0x010a
        /*016e*/ 	.byte	0x0c
	.zero		1


	//   ....[16]....
        /*0170*/ 	.word	0x00001e10
        /*0174*/ 	.word	0x000000ff
        /*0178*/ 	.word	0x00000000
        /*017c*/ 	.short	0x0101
        /*017e*/ 	.byte	0x08
	.zero		1


	//   ....[17]....
        /*0180*/ 	.word	0x00002260
        /*0184*/ 	.word	0x000000ff
        /*0188*/ 	.word	0x00000000
        /*018c*/ 	.short	0x0101
        /*018e*/ 	.byte	0x08
	.zero		1


	//   ....[18]....
        /*0190*/ 	.word	0x00005c00
        /*0194*/ 	.word	0x00000012
        /*0198*/ 	.word	0x00000028
        /*019c*/ 	.short	0x010a
        /*019e*/ 	.byte	0x3f
	.zero		1


	//   ....[19]....
        /*01a0*/ 	.word	0x00005f90
        /*01a4*/ 	.word	0x00000007
        /*01a8*/ 	.word	0x00000068
        /*01ac*/ 	.short	0x0101
        /*01ae*/ 	.byte	0x3f
	.zero		1


	//   ....[20]....
        /*01b0*/ 	.word	0x000066d0
        /*01b4*/ 	.word	0x00000005
        /*01b8*/ 	.word	0x00000000
        /*01bc*/ 	.short	0x010a
        /*01be*/ 	.byte	0x3f
	.zero		1


	//   ....[21]....
        /*01c0*/ 	.word	0x00006750
        /*01c4*/ 	.word	0x00000007
        /*01c8*/ 	.word	0x00000000
        /*01cc*/ 	.short	0x010a
        /*01ce*/ 	.byte	0x3f
	.zero		1


	//   ....[22]....
        /*01d0*/ 	.word	0x000067e0
        /*01d4*/ 	.word	0x00000008
        /*01d8*/ 	.word	0x00000000
        /*01dc*/ 	.short	0x010a
        /*01de*/ 	.byte	0x3f
	.zero		1


	//   ....[23]....
        /*01e0*/ 	.word	0x00006870
        /*01e4*/ 	.word	0x0000000b
        /*01e8*/ 	.word	0x00000000
        /*01ec*/ 	.short	0x010a
        /*01ee*/ 	.byte	0x3f
	.zero		1


	//   ....[24]....
        /*01f0*/ 	.word	0x00006900
        /*01f4*/ 	.word	0x00000003
        /*01f8*/ 	.word	0x00000000
        /*01fc*/ 	.short	0x010a
        /*01fe*/ 	.byte	0x3f
	.zero		1


	//   ....[25]....
        /*0200*/ 	.word	0x00006970
        /*0204*/ 	.word	0x00000007
        /*0208*/ 	.word	0x00000000
        /*020c*/ 	.short	0x010a
        /*020e*/ 	.byte	0x3f
	.zero		1


	//   ....[26]....
        /*0210*/ 	.word	0x000069d0
        /*0214*/ 	.word	0x00000008
        /*0218*/ 	.word	0x00000000
        /*021c*/ 	.short	0x010a
        /*021e*/ 	.byte	0x3f
	.zero		1


	//   ....[27]....
        /*0220*/ 	.word	0x00006aa0
        /*0224*/ 	.word	0x00000012
        /*0228*/ 	.word	0x00000028
        /*022c*/ 	.short	0x010a
        /*022e*/ 	.byte	0x3f
	.zero		1


	//   ....[28]....
        /*0230*/ 	.word	0x00006b80
        /*0234*/ 	.word	0x00000005
        /*0238*/ 	.word	0x00000000
        /*023c*/ 	.short	0x010a
        /*023e*/ 	.byte	0x3f
	.zero		1


	//   ....[29]....
        /*0240*/ 	.word	0x00006bd0
        /*0244*/ 	.word	0x00000007
        /*0248*/ 	.word	0x00000000
        /*024c*/ 	.short	0x010a
        /*024e*/ 	.byte	0x3f
	.zero		1


	//   ....[30]....
        /*0250*/ 	.word	0x00006c20
        /*0254*/ 	.word	0x00000008
        /*0258*/ 	.word	0x00000000
        /*025c*/ 	.short	0x010a
        /*025e*/ 	.byte	0x3f
	.zero		1


	//   ....[31]....
        /*0260*/ 	.word	0x00006c70
        /*0264*/ 	.word	0x0000000b
        /*0268*/ 	.word	0x00000000
        /*026c*/ 	.short	0x010a
        /*026e*/ 	.byte	0x3f
	.zero		1


	//----- nvinfo : EIATTR_NUM_MBARRIERS
	.align		4
.L_28:
        /*0270*/ 	.byte	0x03, 0x38
        /*0272*/ 	.short	0x000c


	//----- nvinfo : EIATTR_EXIT_INSTR_OFFSETS
	.align		4
        /*0274*/ 	.byte	0x04, 0x1c
        /*0276*/ 	.short	(.L_30 - .L_29)


	//   ....[0]....
.L_29:
        /*0278*/ 	.word	0x00000600


	//   ....[1]....
        /*027c*/ 	.word	0x00000ed0


	//   ....[2]....
        /*0280*/ 	.word	0x00005260


	//   ....[3]....
        /*0284*/ 	.word	0x000058a0


	//   ....[4]....
        /*0288*/ 	.word	0x00006950


	//----- nvinfo : EIATTR_MAX_THREADS
	.align		4
.L_30:
        /*028c*/ 	.byte	0x04, 0x05
        /*028e*/ 	.short	(.L_32 - .L_31)
.L_31:
        /*0290*/ 	.word	0x00000180
        /*0294*/ 	.word	0x00000001
        /*0298*/ 	.word	0x00000001


	//----- nvinfo : EIATTR_CRS_STACK_SIZE
	.align		4
.L_32:
        /*029c*/ 	.byte	0x04, 0x1e
        /*029e*/ 	.short	(.L_34 - .L_33)
.L_33:
        /*02a0*/ 	.word	0x00000000


	//----- nvinfo : EIATTR_CBANK_PARAM_SIZE
	.align		4
.L_34:
        /*02a4*/ 	.byte	0x03, 0x19
        /*02a6*/ 	.short	0x0470


	//----- nvinfo : EIATTR_PARAM_CBANK
	.align		4
        /*02a8*/ 	.byte	0x04, 0x0a
        /*02aa*/ 	.short	(.L_36 - .L_35)
	.align		4
.L_35:
        /*02ac*/ 	.word	index@(.nv.constant0._ZN7cutlass13device_kernelINS_4gemm6kernel13GemmUniversalIN4cute5tupleIJiiiiEEENS1_10collective13CollectiveMmaINS1_37MainloopSm90TmaGmmaWarpSpecializedFP8ILi5ENS5_IJNS4_1CILi1EEESB_SB_EEENS1_35KernelTmaWarpSpecializedCooperativeEEENS5_IJNSA_ILi128EEENSA_ILi64EEESG_EEENS_12float_e4m3_tENS5_IJlSB_lEEESI_SJ_NS4_8TiledMMAINS4_8MMA_AtomIJNS4_4SM904GMMA30MMA_64x64x32_F32E4M3E4M3_SS_TNILNSN_7ScaleInE1ELSP_1EEEEEENS4_6LayoutINS5_IJNSA_ILi2EEESB_SB_EEENS5_IJSB_NSA_ILi0EEESV_EEEEENS5_IJNS4_10UnderscoreESY_SY_EEEEENS4_13SM90_TMA_LOADENS4_14ComposedLayoutINS4_7SwizzleILi2ELi4ELi3EEENS4_18smem_ptr_flag_bitsILi8EEENSS_INS5_IJNSA_ILi8EEESG_EEENS5_IJSG_SB_EEEEEEEvNS4_8identityES11_S1B_vS1C_EENS_8epilogue10collective6detail29Sm90TmaWarpSpecializedAdapterINS1F_15DefaultEpilogueISI_SJ_SJ_NS1E_6thread17LinearCombinationISI_Li1EffLNS1J_9ScaleType4KindE0ELNS_15FloatRoundStyleE2ESI_EENS1_15EpilogueDefaultEEEEEvvEEEEvNT_6ParamsE)
        /*02b0*/ 	.short	0x0210
        /*02b2*/ 	.short	0x0470


	//----- nvinfo : EIATTR_SW_WAR
	.align		4
.L_36:
        /*02b4*/ 	.byte	0x04, 0x36
        /*02b6*/ 	.short	(.L_38 - .L_37)
.L_37:
        /*02b8*/ 	.word	0x00000008
.L_38:


//--------------------- .nv.callgraph             --------------------------
	.section	.nv.callgraph,"",@"SHT_CUDA_CALLGRAPH"
	.align	4
	.sectionentsize	8
	.align		4
        /*0000*/ 	.word	0x00000000
	.align		4
        /*0004*/ 	.word	0xffffffff
	.align		4
        /*0008*/ 	.word	0x00000000
	.align		4
        /*000c*/ 	.word	0xfffffffe
	.align		4
        /*0010*/ 	.word	0x00000000
	.align		4
        /*0014*/ 	.word	0xfffffffd
	.align		4
        /*0018*/ 	.word	0x00000000
	.align		4
        /*001c*/ 	.word	0xfffffffc


//--------------------- .nv.constant4             --------------------------
	.section	.nv.constant4,"a",@progbits
	.align	8
	.align		8
.nv.constant4:
        /*0000*/ 	.dword	_ZN40_INTERNAL_487ed72e_4_k_cu_a2569edd_212644cuda3std3__45__cpo5beginE
	.align		8
        /*0008*/ 	.dword	_ZN40_INTERNAL_487ed72e_4_k_cu_a2569edd_212644cuda3std3__45__cpo3endE
	.align		8
        /*0010*/ 	.dword	_ZN40_INTERNAL_487ed72e_4_k_cu_a2569edd_212644cuda3std3__45__cpo6cbeginE
	.align		8
        /*0018*/ 	.dword	_ZN40_INTERNAL_487ed72e_4_k_cu_a2569edd_212644cuda3std3__45__cpo4cendE
	.align		8
        /*0020*/ 	.dword	_ZN40_INTERNAL_487ed72e_4_k_cu_a2569edd_212644cuda3std3__442_GLOBAL__N__487ed72e_4_k_cu_a2569edd_212646ignoreE
	.align		8
        /*0028*/ 	.dword	_ZN40_INTERNAL_487ed72e_4_k_cu_a2569edd_212644cuda3std3__419piecewise_constructE
	.align		8
        /*0030*/ 	.dword	_ZN40_INTERNAL_487ed72e_4_k_cu_a2569edd_212644cuda3std3__48in_placeE
	.align		8
        /*0038*/ 	.dword	_ZN40_INTERNAL_487ed72e_4_k_cu_a2569edd_212644cuda3std6ranges3__45__cpo4swapE
	.align		8
        /*0040*/ 	.dword	_ZN40_INTERNAL_487ed72e_4_k_cu_a2569edd_212644cuda3std6ranges3__45__cpo9iter_moveE
	.align		8
        /*0048*/ 	.dword	_ZN40_INTERNAL_487ed72e_4_k_cu_a2569edd_212644cute7productE
	.align		8
        /*0050*/ 	.dword	_ZN40_INTERNAL_487ed72e_4_k_cu_a2569edd_212644cute1_E


//--------------------- .text._ZN7cutlass13device_kernelINS_4gemm6kernel13GemmUniversalIN4cute5tupleIJiiiiEEENS1_10collective13CollectiveMmaINS1_37MainloopSm90TmaGmmaWarpSpecializedFP8ILi5ENS5_IJNS4_1CILi1EEESB_SB_EEENS1_35KernelTmaWarpSpecializedCooperativeEEENS5_IJNSA_ILi128EEENSA_ILi64EEESG_EEENS_12float_e4m3_tENS5_IJlSB_lEEESI_SJ_NS4_8TiledMMAINS4_8MMA_AtomIJNS4_4SM904GMMA30MMA_64x64x32_F32E4M3E4M3_SS_TNILNSN_7ScaleInE1ELSP_1EEEEEENS4_6LayoutINS5_IJNSA_ILi2EEESB_SB_EEENS5_IJSB_NSA_ILi0EEESV_EEEEENS5_IJNS4_10UnderscoreESY_SY_EEEEENS4_13SM90_TMA_LOADENS4_14ComposedLayoutINS4_7SwizzleILi2ELi4ELi3EEENS4_18smem_ptr_flag_bitsILi8EEENSS_INS5_IJNSA_ILi8EEESG_EEENS5_IJSG_SB_EEEEEEEvNS4_8identityES11_S1B_vS1C_EENS_8epilogue10collective6detail29Sm90TmaWarpSpecializedAdapterINS1F_15DefaultEpilogueISI_SJ_SJ_NS1E_6thread17LinearCombinationISI_Li1EffLNS1J_9ScaleType4KindE0ELNS_15FloatRoundStyleE2ESI_EENS1_15EpilogueDefaultEEEEEvvEEEEvNT_6ParamsE --------------------------
	.section	.text._ZN7cutlass13device_kernelINS_4gemm6kernel13GemmUniversalIN4cute5tupleIJiiiiEEENS1_10collective13CollectiveMmaINS1_37MainloopSm90TmaGmmaWarpSpecializedFP8ILi5ENS5_IJNS4_1CILi1EEESB_SB_EEENS1_35KernelTmaWarpSpecializedCooperativeEEENS5_IJNSA_ILi128EEENSA_ILi64EEESG_EEENS_12float_e4m3_tENS5_IJlSB_lEEESI_SJ_NS4_8TiledMMAINS4_8MMA_AtomIJNS4_4SM904GMMA30MMA_64x64x32_F32E4M3E4M3_SS_TNILNSN_7ScaleInE1ELSP_1EEEEEENS4_6LayoutINS5_IJNSA_ILi2EEESB_SB_EEENS5_IJSB_NSA_ILi0EEESV_EEEEENS5_IJNS4_10UnderscoreESY_SY_EEEEENS4_13SM90_TMA_LOADENS4_14ComposedLayoutINS4_7SwizzleILi2ELi4ELi3EEENS4_18smem_ptr_flag_bitsILi8EEENSS_INS5_IJNSA_ILi8EEESG_EEENS5_IJSG_SB_EEEEEEEvNS4_8identityES11_S1B_vS1C_EENS_8epilogue10collective6detail29Sm90TmaWarpSpecializedAdapterINS1F_15DefaultEpilogueISI_SJ_SJ_NS1E_6thread17LinearCombinationISI_Li1EffLNS1J_9ScaleType4KindE0ELNS_15FloatRoundStyleE2ESI_EENS1_15EpilogueDefaultEEEEEvvEEEEvNT_6ParamsE,"ax",@progbits
	.align	128
.text._ZN7cutlass13device_kernelINS_4gemm6kernel13GemmUniversalIN4cute5tupleIJiiiiEEENS1_10collective13CollectiveMmaINS1_37MainloopSm90TmaGmmaWarpSpecializedFP8ILi5ENS5_IJNS4_1CILi1EEESB_SB_EEENS1_35KernelTmaWarpSpecializedCooperativeEEENS5_IJNSA_ILi128EEENSA_ILi64EEESG_EEENS_12float_e4m3_tENS5_IJlSB_lEEESI_SJ_NS4_8TiledMMAINS4_8MMA_AtomIJNS4_4SM904GMMA30MMA_64x64x32_F32E4M3E4M3_SS_TNILNSN_7ScaleInE1ELSP_1EEEEEENS4_6LayoutINS5_IJNSA_ILi2EEESB_SB_EEENS5_IJSB_NSA_ILi0EEESV_EEEEENS5_IJNS4_10UnderscoreESY_SY_EEEEENS4_13SM90_TMA_LOADENS4_14ComposedLayoutINS4_7SwizzleILi2ELi4ELi3EEENS4_18smem_ptr_flag_bitsILi8EEENSS_INS5_IJNSA_ILi8EEESG_EEENS5_IJSG_SB_EEEEEEEvNS4_8identityES11_S1B_vS1C_EENS_8epilogue10collective6detail29Sm90TmaWarpSpecializedAdapterINS1F_15DefaultEpilogueISI_SJ_SJ_NS1E_6thread17LinearCombinationISI_Li1EffLNS1J_9ScaleType4KindE0ELNS_15FloatRoundStyleE2ESI_EENS1_15EpilogueDefaultEEEEEvvEEEEvNT_6ParamsE:
        .type           _ZN7cutlass13device_kernelINS_4gemm6kernel13GemmUniversalIN4cute5tupleIJiiiiEEENS1_10collective13CollectiveMmaINS1_37MainloopSm90TmaGmmaWarpSpecializedFP8ILi5ENS5_IJNS4_1CILi1EEESB_SB_EEENS1_35KernelTmaWarpSpecializedCooperativeEEENS5_IJNSA_ILi128EEENSA_ILi64EEESG_EEENS_12float_e4m3_tENS5_IJlSB_lEEESI_SJ_NS4_8TiledMMAINS4_8MMA_AtomIJNS4_4SM904GMMA30MMA_64x64x32_F32E4M3E4M3_SS_TNILNSN_7ScaleInE1ELSP_1EEEEEENS4_6LayoutINS5_IJNSA_ILi2EEESB_SB_EEENS5_IJSB_NSA_ILi0EEESV_EEEEENS5_IJNS4_10UnderscoreESY_SY_EEEEENS4_13SM90_TMA_LOADENS4_14ComposedLayoutINS4_7SwizzleILi2ELi4ELi3EEENS4_18smem_ptr_flag_bitsILi8EEENSS_INS5_IJNSA_ILi8EEESG_EEENS5_IJSG_SB_EEEEEEEvNS4_8identityES11_S1B_vS1C_EENS_8epilogue10collective6detail29Sm90TmaWarpSpecializedAdapterINS1F_15DefaultEpilogueISI_SJ_SJ_NS1E_6thread17LinearCombinationISI_Li1EffLNS1J_9ScaleType4KindE0ELNS_15FloatRoundStyleE2ESI_EENS1_15EpilogueDefaultEEEEEvvEEEEvNT_6ParamsE,@function
        .size           _ZN7cutlass13device_kernelINS_4gemm6kernel13GemmUniversalIN4cute5tupleIJiiiiEEENS1_10collective13CollectiveMmaINS1_37MainloopSm90TmaGmmaWarpSpecializedFP8ILi5ENS5_IJNS4_1CILi1EEESB_SB_EEENS1_35KernelTmaWarpSpecializedCooperativeEEENS5_IJNSA_ILi128EEENSA_ILi64EEESG_EEENS_12float_e4m3_tENS5_IJlSB_lEEESI_SJ_NS4_8TiledMMAINS4_8MMA_AtomIJNS4_4SM904GMMA30MMA_64x64x32_F32E4M3E4M3_SS_TNILNSN_7ScaleInE1ELSP_1EEEEEENS4_6LayoutINS5_IJNSA_ILi2EEESB_SB_EEENS5_IJSB_NSA_ILi0EEESV_EEEEENS5_IJNS4_10UnderscoreESY_SY_EEEEENS4_13SM90_TMA_LOADENS4_14ComposedLayoutINS4_7SwizzleILi2ELi4ELi3EEENS4_18smem_ptr_flag_bitsILi8EEENSS_INS5_IJNSA_ILi8EEESG_EEENS5_IJSG_SB_EEEEEEEvNS4_8identityES11_S1B_vS1C_EENS_8epilogue10collective6detail29Sm90TmaWarpSpecializedAdapterINS1F_15DefaultEpilogueISI_SJ_SJ_NS1E_6thread17LinearCombinationISI_Li1EffLNS1J_9ScaleType4KindE0ELNS_15FloatRoundStyleE2ESI_EENS1_15EpilogueDefaultEEEEEvvEEEEvNT_6ParamsE,(.L_x_139 - _ZN7cutlass13device_kernelINS_4gemm6kernel13GemmUniversalIN4cute5tupleIJiiiiEEENS1_10collective13CollectiveMmaINS1_37MainloopSm90TmaGmmaWarpSpecializedFP8ILi5ENS5_IJNS4_1CILi1EEESB_SB_EEENS1_35KernelTmaWarpSpecializedCooperativeEEENS5_IJNSA_ILi128EEENSA_ILi64EEESG_EEENS_12float_e4m3_tENS5_IJlSB_lEEESI_SJ_NS4_8TiledMMAINS4_8MMA_AtomIJNS4_4SM904GMMA30MMA_64x64x32_F32E4M3E4M3_SS_TNILNSN_7ScaleInE1ELSP_1EEEEEENS4_6LayoutINS5_IJNSA_ILi2EEESB_SB_EEENS5_IJSB_NSA_ILi0EEESV_EEEEENS5_IJNS4_10UnderscoreESY_SY_EEEEENS4_13SM90_TMA_LOADENS4_14ComposedLayoutINS4_7SwizzleILi2ELi4ELi3EEENS4_18smem_ptr_flag_bitsILi8EEENSS_INS5_IJNSA_ILi8EEESG_EEENS5_IJSG_SB_EEEEEEEvNS4_8identityES11_S1B_vS1C_EENS_8epilogue10collective6detail29Sm90TmaWarpSpecializedAdapterINS1F_15DefaultEpilogueISI_SJ_SJ_NS1E_6thread17LinearCombinationISI_Li1EffLNS1J_9ScaleType4KindE0ELNS_15FloatRoundStyleE2ESI_EENS1_15EpilogueDefaultEEEEEvvEEEEvNT_6ParamsE)
        .other          _ZN7cutlass13device_kernelINS_4gemm6kernel13GemmUniversalIN4cute5tupleIJiiiiEEENS1_10collective13CollectiveMmaINS1_37MainloopSm90TmaGmmaWarpSpecializedFP8ILi5ENS5_IJNS4_1CILi1EEESB_SB_EEENS1_35KernelTmaWarpSpecializedCooperativeEEENS5_IJNSA_ILi128EEENSA_ILi64EEESG_EEENS_12float_e4m3_tENS5_IJlSB_lEEESI_SJ_NS4_8TiledMMAINS4_8MMA_AtomIJNS4_4SM904GMMA30MMA_64x64x32_F32E4M3E4M3_SS_TNILNSN_7ScaleInE1ELSP_1EEEEEENS4_6LayoutINS5_IJNSA_ILi2EEESB_SB_EEENS5_IJSB_NSA_ILi0EEESV_EEEEENS5_IJNS4_10UnderscoreESY_SY_EEEEENS4_13SM90_TMA_LOADENS4_14ComposedLayoutINS4_7SwizzleILi2ELi4ELi3EEENS4_18smem_ptr_flag_bitsILi8EEENSS_INS5_IJNSA_ILi8EEESG_EEENS5_IJSG_SB_EEEEEEEvNS4_8identityES11_S1B_vS1C_EENS_8epilogue10collective6detail29Sm90TmaWarpSpecializedAdapterINS1F_15DefaultEpilogueISI_SJ_SJ_NS1E_6thread17LinearCombinationISI_Li1EffLNS1J_9ScaleType4KindE0ELNS_15FloatRoundStyleE2ESI_EENS1_15EpilogueDefaultEEEEEvvEEEEvNT_6ParamsE,@"STO_CUDA_ENTRY STV_DEFAULT"
_ZN7cutlass13device_kernelINS_4gemm6kernel13GemmUniversalIN4cute5tupleIJiiiiEEENS1_10collective13CollectiveMmaINS1_37MainloopSm90TmaGmmaWarpSpecializedFP8ILi5ENS5_IJNS4_1CILi1EEESB_SB_EEENS1_35KernelTmaWarpSpecializedCooperativeEEENS5_IJNSA_ILi128EEENSA_ILi64EEESG_EEENS_12float_e4m3_tENS5_IJlSB_lEEESI_SJ_NS4_8TiledMMAINS4_8MMA_AtomIJNS4_4SM904GMMA30MMA_64x64x32_F32E4M3E4M3_SS_TNILNSN_7ScaleInE1ELSP_1EEEEEENS4_6LayoutINS5_IJNSA_ILi2EEESB_SB_EEENS5_IJSB_NSA_ILi0EEESV_EEEEENS5_IJNS4_10UnderscoreESY_SY_EEEEENS4_13SM90_TMA_LOADENS4_14ComposedLayoutINS4_7SwizzleILi2ELi4ELi3EEENS4_18smem_ptr_flag_bitsILi8EEENSS_INS5_IJNSA_ILi8EEESG_EEENS5_IJSG_SB_EEEEEEEvNS4_8identityES11_S1B_vS1C_EENS_8epilogue10collective6detail29Sm90TmaWarpSpecializedAdapterINS1F_15DefaultEpilogueISI_SJ_SJ_NS1E_6thread17LinearCombinationISI_Li1EffLNS1J_9ScaleType4KindE0ELNS_15FloatRoundStyleE2ESI_EENS1_15EpilogueDefaultEEEEEvvEEEEvNT_6ParamsE:
[----:B------:R-:W-:Y:S01]  /*0000*/  LDC R1, c[0x0][0x28] ;  /* 0x00000a00ff017b82 */ /* 0x000fe20000000800 */
[----:B------:R-:W0:Y:S01]  /*0010*/  S2R R2, SR_TID.X ;  /* 0x0000000000027919 */ /* 0x000e220000002100 */
[----:B------:R-:W-:Y:S01]  /*0020*/  ELECT P0, URZ, PT ;  /* 0x00000000003f782f */ /* 0x000fe20003800000 */
[----:B------:R-:W-:Y:S01]  /*0030*/  BSSY B0, `(.L_x_0) ;  /* 0x000000f000007945 */ /* 0x000fe20003800000 */
[--C-:B0-----:R-:W-:Y:S02]  /*0040*/  SHF.R.U32.HI R0, RZ, 0x5, R2.reuse ;  /* 0x00000005ff007819 */ /* 0x101fe40000011602 */
[----:B------:R-:W-:-:S03]  /*0050*/  SHF.R.U32.HI R4, RZ, 0x7, R2 ;  /* 0x00000007ff047819 */ /* 0x000fc60000011602 */
[----:B------:R-:W0:Y:S04]  /*0060*/  SHFL.IDX PT, R3, R0, RZ, 0x1f ;  /* 0x00001fff00037589 */ /* 0x000e2800000e0000 */
[----:B------:R1:W2:Y:S01]  /*0070*/  SHFL.IDX PT, R7, R4, RZ, 0x1f ;  /* 0x00001fff04077589 */ /* 0x0002a200000e0000 */
[----:B0-----:R-:W-:-:S13]  /*0080*/  ISETP.NE.OR P0, PT, R3, RZ, !P0 ;  /* 0x000000ff0300720c */ /* 0x001fda0004705670 */
[----:B-12---:R-:W-:Y:S05]  /*0090*/  @P0 BRA `(.L_x_1) ;  /* 0x0000000000200947 */ /* 0x006fea0003800000 */
[----:B------:R-:W-:Y:S02]  /*00a0*/  ULDC.64 UR4, c[0x0][0x198] ;  /* 0x0000660000047ab9 */ /* 0x000fe40000000a00 */
[----:B------:R-:W-:Y:S02]  /*00b0*/  UIADD3 UR6, UP0, UR4, 0xf0, URZ ;  /* 0x000000f004067890 */ /* 0x000fe4000ff1e03f */
[----:B------:R-:W-:Y:S02]  /*00c0*/  UIADD3 UR4, UP1, UR4, 0x1f0, URZ ;  /* 0x000001f004047890 */ /* 0x000fe4000ff3e03f */
[----:B------:R-:W-:Y:S02]  /*00d0*/  UIADD3.X UR7, URZ, UR5, URZ, UP0, !UPT ;  /* 0x000000053f077290 */ /* 0x000fe400087fe43f */
[----:B------:R-:W-:-:S07]  /*00e0*/  UIADD3.X UR5, URZ, UR5, URZ, UP1, !UPT ;  /* 0x000000053f057290 */ /* 0x000fce0008ffe43f */
[----:B------:R0:W-:Y:S02]  /*00f0*/  UTMACCTL.PF [UR6] ;  /* 0x00000000060079b9 */ /* 0x0001e40008040000 */
[----:B------:R0:W-:Y:S02]  /*0100*/  UTMACCTL.PF [UR4] ;  /* 0x00000000040079b9 */ /* 0x0001e40008040000 */
[----:B0-----:R-:W-:Y:S01]  /*0110*/  NOP ;  /* 0x0000000000007918 */ /* 0x001fe20000000000 */
.L_x_1:
[----:B------:R-:W-:Y:S05]  /*0120*/  BSYNC B0 ;  /* 0x0000000000007941 */ /* 0x000fea0003800000 */
.L_x_0:
[----:B------:R-:W0:Y:S02]  /*0130*/  SHFL.IDX PT, R4, R0, RZ, 0x1f ;  /* 0x00001fff00047589 */ /* 0x000e2400000e0000 */
[----:B0-----:R-:W-:-:S13]  /*0140*/  ISETP.NE.AND P0, PT, R4, RZ, PT ;  /* 0x000000ff0400720c */ /* 0x001fda0003f05270 */
[----:B------:R-:W-:Y:S05]  /*0150*/  @P0 BRA `(.L_x_2) ;  /* 0x0000000000600947 */ /* 0x000fea0003800000 */
[----:B------:R-:W0:Y:S01]  /*0160*/  S2UR UR8, SR_CgaCtaId ;  /* 0x00000000000879c3 */ /* 0x000e220000008800 */
[----:B------:R-:W-:Y:S01]  /*0170*/  UMOV UR4, 0x400 ;  /* 0x0000040000047882 */ /* 0x000fe20000000000 */
[----:B------:R-:W-:Y:S01]  /*0180*/  UMOV UR5, 0x1 ;  /* 0x0000000100057882 */ /* 0x000fe20000000000 */
[----:B------:R-:W-:Y:S01]  /*0190*/  UMOV UR6, 0x100 ;  /* 0x0000010000067882 */ /* 0x000fe20000000000 */
[----:B------:R-:W-:Y:S01]  /*01a0*/  ELECT P0, URZ, PT ;  /* 0x00000000003f782f */ /* 0x000fe20003800000 */
[----:B------:R-:W-:-:S04]  /*01b0*/  UIADD3 UR6, -UR6, 0x100000, URZ ;  /* 0x0010000006067890 */ /* 0x000fc8000fffe13f */
[----:B------:R-:W-:Y:S02]  /*01c0*/  USHF.L.U32 UR7, UR6, 0xb, URZ ;  /* 0x0000000b06077899 */ /* 0x000fe4000800063f */
[----:B------:R-:W-:Y:S02]  /*01d0*/  USHF.L.U32 UR6, UR6, 0x1, URZ ;  /* 0x0000000106067899 */ /* 0x000fe4000800063f */
[----:B0-----:R-:W-:Y:S02]  /*01e0*/  ULEA UR8, UR8, UR4, 0x18 ;  /* 0x0000000408087291 */ /* 0x001fe4000f8ec03f */
[----:B------:R-:W-:-:S04]  /*01f0*/  UIADD3 UR4, -UR5, 0x100000, URZ ;  /* 0x0010000005047890 */ /* 0x000fc8000fffe13f */
[----:B------:R-:W-:Y:S02]  /*0200*/  USHF.L.U32 UR5, UR4, 0xb, URZ ;  /* 0x0000000b04057899 */ /* 0x000fe4000800063f */
[----:B------:R-:W-:Y:S01]  /*0210*/  USHF.L.U32 UR4, UR4, 0x1, URZ ;  /* 0x0000000104047899 */ /* 0x000fe2000800063f */
[----:B------:R-:W0:Y:S11]  /*0220*/  FENCE.VIEW.ASYNC.S ;  /* 0x00000000000073c6 */ /* 0x000e360000000000 */
[----:B0-----:R0:W1:Y:S01]  /*0230*/  SYNCS.EXCH.64 URZ, [UR8], UR4 ;  /* 0x00000004083f75b2 */ /* 0x0010620008000100 */
[----:B------:R0:W2:Y:S01]  /*0240*/  SYNCS.EXCH.64 URZ, [UR8+0x28], UR6 ;  /* 0x00002806083f75b2 */ /* 0x0000a20008000100 */
[----:B------:R0:W3:Y:S01]  /*0250*/  SYNCS.EXCH.64 URZ, [UR8+0x8], UR4 ;  /* 0x00000804083f75b2 */ /* 0x0000e20008000100 */
[----:B------:R0:W4:Y:S01]  /*0260*/  SYNCS.EXCH.64 URZ, [UR8+0x30], UR6 ;  /* 0x00003006083f75b2 */ /* 0x0001220008000100 */
[----:B------:R0:W0:Y:S01]  /*0270*/  SYNCS.EXCH.64 URZ, [UR8+0x10], UR4 ;  /* 0x00001004083f75b2 */ /* 0x0000220008000100 */
[----:B------:R0:W0:Y:S01]  /*0280*/  SYNCS.EXCH.64 URZ, [UR8+0x38], UR6 ;  /* 0x00003806083f75b2 */ /* 0x0000220008000100 */
[----:B------:R0:W0:Y:S01]  /*0290*/  SYNCS.EXCH.64 URZ, [UR8+0x18], UR4 ;  /* 0x00001804083f75b2 */ /* 0x0000220008000100 */
[----:B------:R0:W0:Y:S01]  /*02a0*/  SYNCS.EXCH.64 URZ, [UR8+0x40], UR6 ;  /* 0x00004006083f75b2 */ /* 0x0000220008000100 */
[----:B------:R0:W0:Y:S01]  /*02b0*/  SYNCS.EXCH.64 URZ, [UR8+0x20], UR4 ;  /* 0x00002004083f75b2 */ /* 0x0000220008000100 */
[----:B------:R0:W0:Y:S01]  /*02c0*/  SYNCS.EXCH.64 URZ, [UR8+0x48], UR6 ;  /* 0x00004806083f75b2 */ /* 0x0000220008000100 */
[----:B------:R-:W-:Y:S01]  /*02d0*/  NOP ;  /* 0x0000000000007918 */ /* 0x000fe20000000000 */
.L_x_2:
[----:B------:R-:W5:Y:S01]  /*02e0*/  SHFL.IDX PT, R0, R0, RZ, 0x1f ;  /* 0x00001fff00007589 */ /* 0x000f6200000e0000 */
[----:B------:R-:W1:Y:S01]  /*02f0*/  LDC R4, c[0x0][0x65c] ;  /* 0x00019700ff047b82 */ /* 0x000e620000000800 */
[----:B------:R-:W-:Y:S02]  /*0300*/  ELECT P0, URZ, PT ;  /* 0x00000000003f782f */ /* 0x000fe40003800000 */
[----:B------:R-:W-:Y:S01]  /*0310*/  ISETP.NE.AND P2, PT, R7, RZ, PT ;  /* 0x000000ff0700720c */ /* 0x000fe20003f45270 */
[----:B------:R-:W2:Y:S01]  /*0320*/  S2R R8, SR_CTAID.Y ;  /* 0x0000000000087919 */ /* 0x000ea20000002600 */
[----:B0-----:R-:W-:Y:S01]  /*0330*/  UMOV UR4, 0x20 ;  /* 0x0000002000047882 */ /* 0x001fe20000000000 */
[----:B------:R-:W-:Y:S01]  /*0340*/  NOP ;  /* 0x0000000000007918 */ /* 0x000fe20000000000 */
[----:B------:R-:W-:Y:S01]  /*0350*/  NOP ;  /* 0x0000000000007918 */ /* 0x000fe20000000000 */
[----:B------:R-:W0:Y:S01]  /*0360*/  S2R R6, SR_CTAID.X ;  /* 0x0000000000067919 */ /* 0x000e220000002500 */
[----:B-----5:R-:W-:-:S02]  /*0370*/  ISETP.NE.OR P0, PT, R0, RZ, !P0 ;  /* 0x000000ff0000720c */ /* 0x020fc40004705670 */
[----:B-1----:R-:W-:Y:S02]  /*0380*/  ISETP.NE.AND P4, PT, R4, 0x1, PT ;  /* 0x000000010400780c */ /* 0x002fe40003f85270 */
[----:B------:R-:W-:-:S04]  /*0390*/  SHF.R.S32.HI R4, RZ, 0x1f, R3 ;  /* 0x0000001fff047819 */ /* 0x000fc80000011403 */
[----:B------:R-:W-:-:S04]  /*03a0*/  LEA.HI R4, R4, R3, RZ, 0x2 ;  /* 0x0000000304047211 */ /* 0x000fc800078f10ff */
[----:B------:R-:W-:Y:S01]  /*03b0*/  LOP3.LUT R4, R4, 0xfffffffc, RZ, 0xc0, !PT ;  /* 0xfffffffc04047812 */ /* 0x000fe200078ec0ff */
[----:B------:R-:W-:Y:S01]  /*03c0*/  VOTEU.ALL UP0, P0 ;  /* 0x00000000003f7886 */ /* 0x000fe20000000000 */
[----:B------:R-:W-:Y:S01]  /*03d0*/  VOTEU.ALL UP1, P0 ;  /* 0x00000000003f7886 */ /* 0x000fe20000020000 */
[----:B------:R-:W0:Y:S01]  /*03e0*/  @P4 LDC R9, c[0x0][0x10] ;  /* 0x00000400ff094b82 */ /* 0x000e220000000800 */
[----:B------:R-:W-:Y:S02]  /*03f0*/  @P4 IMAD.MOV.U32 R5, RZ, RZ, RZ ;  /* 0x000000ffff054224 */ /* 0x000fe400078e00ff */
[----:B------:R-:W-:Y:S01]  /*0400*/  IMAD.IADD R3, R3, 0x1, -R4 ;  /* 0x0000000103037824 */ /* 0x000fe200078e0a04 */
[----:B------:R-:W-:Y:S01]  /*0410*/  @!UP0 UMOV UR6, 0x400 ;  /* 0x0000040000068882 */ /* 0x000fe20000000000 */
[----:B------:R-:W-:-:S04]  /*0420*/  @!UP0 UIADD3 UR4, -UR4, 0x100000, URZ ;  /* 0x0010000004048890 */ /* 0x000fc8000fffe13f */
[----:B------:R-:W-:Y:S02]  /*0430*/  @!UP0 USHF.L.U32 UR5, UR4, 0xb, URZ ;  /* 0x0000000b04058899 */ /* 0x000fe4000800063f */
[----:B------:R-:W-:Y:S01]  /*0440*/  @!UP0 USHF.L.U32 UR4, UR4, 0x1, URZ ;  /* 0x0000000104048899 */ /* 0x000fe2000800063f */
[----:B--2---:R-:W-:Y:S01]  /*0450*/  @P4 IMAD.MOV.U32 R4, RZ, RZ, R8 ;  /* 0x000000ffff044224 */ /* 0x004fe200078e0008 */
[----:B------:R-:W1:Y:S01]  /*0460*/  @!UP0 S2UR UR7, SR_CgaCtaId ;  /* 0x00000000000789c3 */ /* 0x000e620000008800 */
[----:B------:R-:W-:-:S07]  /*0470*/  @P4 IMAD.MOV.U32 R13, RZ, RZ, RZ ;  /* 0x000000ffff0d4224 */ /* 0x000fce00078e00ff */
[----:B------:R-:W2:Y:S01]  /*0480*/  @!P4 LDC R11, c[0x0][0xc] ;  /* 0x00000300ff0bcb82 */ /* 0x000ea20000000800 */
[----:B0-----:R-:W-:-:S04]  /*0490*/  @P4 IMAD.WIDE.U32 R4, R6, R9, R4 ;  /* 0x0000000906044225 */ /* 0x001fc800078e0004 */
[----:B------:R-:W-:Y:S02]  /*04a0*/  VIADD R9, R7, 0xffffffff ;  /* 0xffffffff07097836 */ /* 0x000fe40000000000 */
[----:B------:R-:W-:Y:S01]  /*04b0*/  @P4 IMAD.MOV.U32 R0, RZ, RZ, R4 ;  /* 0x000000ffff004224 */ /* 0x000fe200078e0004 */
[----:B-1----:R-:W-:Y:S02]  /*04c0*/  @!UP0 ULEA UR6, UR7, UR6, 0x18 ;  /* 0x0000000607068291 */ /* 0x002fe4000f8ec03f */
[----:B------:R-:W-:Y:S01]  /*04d0*/  ISETP.GE.U32.AND P1, PT, R9, 0x2, PT ;  /* 0x000000020900780c */ /* 0x000fe20003f26070 */
[----:B------:R-:W-:Y:S01]  /*04e0*/  VOTEU.ALL UP0, P0 ;  /* 0x00000000003f7886 */ /* 0x000fe20000000000 */
[----:B------:R-:W-:Y:S01]  /*04f0*/  ISETP.NE.AND P0, PT, R3, 0x3, PT ;  /* 0x000000030300780c */ /* 0x000fe20003f05270 */
[----:B------:R-:W-:-:S03]  /*0500*/  @P4 IMAD.IADD R5, R5, 0x1, R13 ;  /* 0x0000000105054824 */ /* 0x000fc600078e020d */
[----:B------:R-:W-:-:S04]  /*0510*/  ISETP.EQ.OR P0, PT, R3, RZ, !P0 ;  /* 0x000000ff0300720c */ /* 0x000fc80004702670 */
[----:B------:R-:W-:Y:S01]  /*0520*/  ISETP.EQ.AND P0, PT, R7, RZ, P0 ;  /* 0x000000ff0700720c */ /* 0x000fe20000702270 */
[----:B------:R-:W-:Y:S01]  /*0530*/  IMAD.MOV.U32 R7, RZ, RZ, RZ ;  /* 0x000000ffff077224 */ /* 0x000fe200078e00ff */
[----:B------:R-:W0:Y:S02]  /*0540*/  FENCE.VIEW.ASYNC.S ;  /* 0x00000000000073c6 */ /* 0x000e240000000000 */
[----:B0-----:R0:W3:Y:S01]  /*0550*/  @!UP0 SYNCS.EXCH.64 URZ, [UR6+0x60], UR4 ;  /* 0x00006004063f85b2 */ /* 0x0010e20008000100 */
[----:B------:R-:W-:Y:S01]  /*0560*/  SEL R4, RZ, 0x1, !P0 ;  /* 0x00000001ff047807 */ /* 0x000fe20004000000 */
[----:B--2---:R-:W-:-:S03]  /*0570*/  @!P4 IMAD.WIDE.U32 R10, R11, R8, R6 ;  /* 0x000000080b0ac225 */ /* 0x004fc600078e0006 */
[----:B------:R-:W-:Y:S01]  /*0580*/  SEL R4, R4, 0x2, P1 ;  /* 0x0000000204047807 */ /* 0x000fe20000800000 */
[----:B------:R-:W-:Y:S02]  /*0590*/  @!P4 IMAD.MOV.U32 R0, RZ, RZ, R10 ;  /* 0x000000ffff00c224 */ /* 0x000fe400078e000a */
[----:B------:R-:W-:Y:S01]  /*05a0*/  @!P4 IMAD.MOV.U32 R5, RZ, RZ, R11 ;  /* 0x000000ffff05c224 */ /* 0x000fe200078e000b */
[----:B------:R0:W3:Y:S01]  /*05b0*/  @!UP1 SYNCS.EXCH.64 URZ, [UR6+0x68], UR4 ;  /* 0x00006804063f95b2 */ /* 0x0000e20008000100 */
[----:B------:R-:W-:Y:S01]  /*05c0*/  NOP ;  /* 0x0000000000007918 */ /* 0x000fe20000000000 */
[----:B---34-:R-:W-:Y:S06]  /*05d0*/  BAR.SYNC.DEFER_BLOCKING 0x0 ;  /* 0x0000000000007b1d */ /* 0x018fec0000010000 */
[----:B------:R-:W-:Y:S05]  /*05e0*/  @!P2 BRA `(.L_x_3) ;  /* 0x0000004c0020a947 */ /* 0x000fea0003800000 */
[----:B------:R-:W-:-:S13]  /*05f0*/  ISETP.GT.U32.AND P0, PT, R9, 0x1, PT ;  /* 0x000000010900780c */ /* 0x000fda0003f04070 */
[----:B0-----:R-:W-:Y:S05]  /*0600*/  @P0 EXIT ;  /* 0x000000000000094d */ /* 0x001fea0003800000 */
[----:B------:R-:W-:Y:S01]  /*0610*/  ULDC.64 UR4, c[0x0][0x650] ;  /* 0x0001940000047ab9 */ /* 0x000fe20000000a00 */
[----:B------:R-:W-:Y:S01]  /*0620*/  PRMT R9, RZ, 0x7610, R9 ;  /* 0x00007610ff097816 */ /* 0x000fe20000000009 */
[----:B------:R-:W-:Y:S01]  /*0630*/  IMAD.MOV.U32 R16, RZ, RZ, -0x1 ;  /* 0xffffffffff107424 */ /* 0x000fe200078e00ff */
[----:B------:R-:W-:Y:S01]  /*0640*/  ISETP.GE.U32.AND P0, PT, R0, UR4, PT ;  /* 0x0000000400007c0c */ /* 0x000fe2000bf06070 */
[----:B------:R-:W-:Y:S02]  /*0650*/  IMAD.MOV.U32 R12, RZ, RZ, -0x1 ;  /* 0xffffffffff0c7424 */ /* 0x000fe400078e00ff */
[----:B------:R-:W-:Y:S01]  /*0660*/  IMAD.MOV.U32 R69, RZ, RZ, -0x1 ;  /* 0xffffffffff457424 */ /* 0x000fe200078e00ff */
[----:B------:R-:W-:-:S13]  /*0670*/  ISETP.GE.U32.AND.EX P0, PT, R5, UR5, PT, P0 ;  /* 0x0000000505007c0c */ /* 0x000fda000bf06100 */
[----:B------:R-:W-:Y:S05]  /*0680*/  @P0 BRA `(.L_x_4) ;  /* 0x0000000400600947 */ /* 0x000fea0003800000 */
[----:B------:R-:W0:Y:S01]  /*0690*/  LDC.64 R16, c[0x0][0x628] ;  /* 0x00018a00ff107b82 */ /* 0x000e220000000a00 */
[----:B------:R-:W-:Y:S02]  /*06a0*/  IMAD.MOV.U32 R10, RZ, RZ, R0 ;  /* 0x000000ffff0a7224 */ /* 0x000fe400078e0000 */
[----:B------:R-:W-:-:S05]  /*06b0*/  IMAD.MOV.U32 R11, RZ, RZ, R5 ;  /* 0x000000ffff0b7224 */ /* 0x000fca00078e0005 */
[----:B------:R-:W1:Y:S08]  /*06c0*/  LDC R18, c[0x0][0x630] ;  /* 0x00018c00ff127b82 */ /* 0x000e700000000800 */
[----:B------:R-:W2:Y:S01]  /*06d0*/  LDC.64 R20, c[0x0][0x620] ;  /* 0x00018800ff147b82 */ /* 0x000ea20000000a00 */
[----:B0-----:R-:W-:-:S04]  /*06e0*/  ISETP.NE.U32.AND P0, PT, R16, RZ, PT ;  /* 0x000000ff1000720c */ /* 0x001fc80003f05070 */
[----:B------:R-:W-:-:S13]  /*06f0*/  ISETP.NE.AND.EX P0, PT, R17, RZ, PT, P0 ;  /* 0x000000ff1100720c */ /* 0x000fda0003f05300 */
[----:B-12---:R-:W-:Y:S05]  /*0700*/  @!P0 BRA `(.L_x_5) ;  /* 0x0000000000288947 */ /* 0x006fea0003800000 */
[----:B------:R-:W0:Y:S02]  /*0710*/  LDC R3, c[0x0][0x634] ;  /* 0x00018d00ff037b82 */ /* 0x000e240000000800 */
[----:B0-----:R-:W-:-:S05]  /*0720*/  IADD3 R3, P0, R0, R3, RZ ;  /* 0x0000000300037210 */ /* 0x001fca0007f1e0ff */
[----:B------:R-:W-:-:S04]  /*0730*/  IMAD.X R9, RZ, RZ, R5, P0 ;  /* 0x000000ffff097224 */ /* 0x000fc800000e0605 */
[----:B------:R-:W-:-:S04]  /*0740*/  IMAD.WIDE.U32 R10, R9, R16, RZ ;  /* 0x00000010090a7225 */ /* 0x000fc800078e00ff */
[----:B------:R-:W-:-:S04]  /*0750*/  IMAD.WIDE.U32 R12, P0, R3, R17, R10 ;  /* 0x00000011030c7225 */ /* 0x000fc8000780000a */
[----:B------:R-:W-:-:S04]  /*0760*/  IMAD.WIDE.U32 R10, R3, R16, RZ ;  /* 0x00000010030a7225 */ /* 0x000fc800078e00ff */
[----:B------:R-:W-:Y:S01]  /*0770*/  IMAD.X R15, RZ, RZ, RZ, P0 ;  /* 0x000000ffff0f7224 */ /* 0x000fe200000e06ff */
[----:B------:R-:W-:Y:S01]  /*0780*/  IADD3 RZ, P0, R11, R12, RZ ;  /* 0x0000000c0bff7210 */ /* 0x000fe20007f1e0ff */
[----:B------:R-:W-:-:S04]  /*0790*/  IMAD.MOV.U32 R14, RZ, RZ, R13 ;  /* 0x000000ffff0e7224 */ /* 0x000fc800078e000d */
[----:B------:R-:W-:-:S08]  /*07a0*/  IMAD.WIDE.U32.X R10, R9, R17, R14, P0 ;  /* 0x00000011090a7225 */ /* 0x000fd000000e040e */
.L_x_5:
[-CC-:B------:R-:W-:Y:S01]  /*07b0*/  SHF.R.U64 R69, R10, R18.reuse, R11.reuse ;  /* 0x000000120a457219 */ /* 0x180fe2000000120b */
[----:B------:R-:W0:Y:S01]  /*07c0*/  LDC.64 R22, c[0x0][0x640] ;  /* 0x00019000ff167b82 */ /* 0x000e220000000a00 */
[----:B------:R-:W-:Y:S01]  /*07d0*/  SHF.R.U32.HI R7, RZ, R18, R11 ;  /* 0x00000012ff077219 */ /* 0x000fe2000001160b */
[----:B------:R-:W-:Y:S01]  /*07e0*/  ULDC UR4, c[0x0][0x150] ;  /* 0x0000540000047ab9 */ /* 0x000fe20000000800 */
[----:B------:R-:W-:Y:S01]  /*07f0*/  IADD3 R9, P0, RZ, -R69, RZ ;  /* 0x80000045ff097210 */ /* 0x000fe20007f1e0ff */
[----:B------:R-:W-:Y:S01]  /*0800*/  IMAD.MOV.U32 R10, RZ, RZ, R0 ;  /* 0x000000ffff0a7224 */ /* 0x000fe200078e0000 */
[----:B------:R-:W-:Y:S01]  /*0810*/  I2FP.F32.U32 R3, R6 ;  /* 0x0000000600037245 */ /* 0x000fe20000201000 */
[----:B------:R-:W-:Y:S02]  /*0820*/  IMAD.MOV.U32 R11, RZ, RZ, R5 ;  /* 0x000000ffff0b7224 */ /* 0x000fe400078e0005 */
[----:B------:R-:W1:Y:S01]  /*0830*/  LDC R14, c[0x0][0x618] ;  /* 0x00018600ff0e7b82 */ /* 0x000e620000000800 */
[----:B------:R-:W-:-:S02]  /*0840*/  IMAD.X R13, RZ, RZ, ~R7, P0 ;  /* 0x000000ffff0d7224 */ /* 0x000fc400000e0e07 */
[----:B------:R-:W-:Y:S01]  /*0850*/  FMUL R3, R3, UR4 ;  /* 0x0000000403037c20 */ /* 0x000fe20008400000 */
[----:B------:R-:W-:Y:S01]  /*0860*/  IMAD.WIDE.U32 R10, R9, R20, R10 ;  /* 0x00000014090a7225 */ /* 0x000fe200078e000a */
[----:B------:R-:W-:-:S03]  /*0870*/  ULDC UR4, c[0x0][0x154] ;  /* 0x0000550000047ab9 */ /* 0x000fc60000000800 */
[----:B------:R-:W-:Y:S01]  /*0880*/  IMAD R12, R13, R20, RZ ;  /* 0x000000140d0c7224 */ /* 0x000fe200078e02ff */
[----:B------:R-:W2:Y:S01]  /*0890*/  LDC R7, c[0x0][0x144] ;  /* 0x00005100ff077b82 */ /* 0x000ea20000000800 */
[----:B------:R-:W3:Y:S01]  /*08a0*/  F2I.U32.TRUNC.NTZ R3, R3 ;  /* 0x0000000300037305 */ /* 0x000ee2000020f000 */
[----:B------:R-:W-:Y:S02]  /*08b0*/  IMAD.MOV.U32 R13, RZ, RZ, -0x1 ;  /* 0xffffffffff0d7424 */ /* 0x000fe400078e00ff */
[----:B------:R-:W-:-:S04]  /*08c0*/  IMAD R9, R9, R21, R12 ;  /* 0x0000001509097224 */ /* 0x000fc800078e020c */
[----:B------:R-:W4:Y:S01]  /*08d0*/  LDC R18, c[0x0][0x608] ;  /* 0x00018200ff127b82 */ /* 0x000f220000000800 */
[----:B------:R-:W-:Y:S01]  /*08e0*/  IMAD.IADD R11, R11, 0x1, R9 ;  /* 0x000000010b0b7824 */ /* 0x000fe200078e0209 */
[----:B0-----:R-:W-:Y:S02]  /*08f0*/  ISETP.NE.U32.AND P0, PT, R22, RZ, PT ;  /* 0x000000ff1600720c */ /* 0x001fe40003f05070 */
[----:B------:R-:W-:Y:S02]  /*0900*/  I2FP.F32.U32 R9, R8 ;  /* 0x0000000800097245 */ /* 0x000fe40000201000 */
[----:B------:R-:W-:Y:S02]  /*0910*/  ISETP.NE.AND.EX P0, PT, R23, RZ, PT, P0 ;  /* 0x000000ff1700720c */ /* 0x000fe40003f05300 */
[----:B------:R-:W0:Y:S01]  /*0920*/  LDC R12, c[0x0][0x658] ;  /* 0x00019600ff0c7b82 */ /* 0x000e220000000800 */
[-C--:B-1----:R-:W-:Y:S01]  /*0930*/  SHF.R.U64 R16, R10, R14.reuse, R11 ;  /* 0x0000000e0a107219 */ /* 0x082fe2000000120b */
[----:B---3--:R-:W-:Y:S01]  /*0940*/  IMAD.MOV R10, RZ, RZ, -R3 ;  /* 0x000000ffff0a7224 */ /* 0x008fe200078e0a03 */
[----:B------:R-:W-:-:S05]  /*0950*/  SHF.R.U32.HI R11, RZ, R14, R11 ;  /* 0x0000000eff0b7219 */ /* 0x000fca000001160b */
[----:B------:R-:W1:Y:S01]  /*0960*/  LDC R17, c[0x0][0x148] ;  /* 0x00005200ff117b82 */ /* 0x000e620000000800 */
[----:B--2---:R-:W-:Y:S02]  /*0970*/  IMAD R3, R7, R10, R6 ;  /* 0x0000000a07037224 */ /* 0x004fe400078e0206 */
[----:B------:R-:W-:-:S04]  /*0980*/  FMUL R7, R9, UR4 ;  /* 0x0000000409077c20 */ /* 0x000fc80008400000 */
[----:B------:R2:W3:Y:S01]  /*0990*/  F2I.U32.TRUNC.NTZ R15, R7 ;  /* 0x00000007000f7305 */ /* 0x0004e2000020f000 */
[----:B------:R-:W1:Y:S01]  /*09a0*/  LDC R21, c[0x0][0x600] ;  /* 0x00018000ff157b82 */ /* 0x000e620000000800 */
[-CC-:B----4-:R-:W-:Y:S02]  /*09b0*/  SHF.R.U64 R27, R16, R18.reuse, R11.reuse ;  /* 0x00000012101b7219 */ /* 0x190fe4000000120b */
[----:B------:R-:W-:Y:S01]  /*09c0*/  SHF.R.U32.HI R9, RZ, R18, R11 ;  /* 0x00000012ff097219 */ /* 0x000fe2000001160b */
[----:B------:R-:W-:-:S04]  /*09d0*/  IMAD.MOV.U32 R11, RZ, RZ, 0x1 ;  /* 0x00000001ff0b7424 */ /* 0x000fc800078e00ff */
[----:B------:R-:W4:Y:S01]  /*09e0*/  LDC R20, c[0x0][0x648] ;  /* 0x00019200ff147b82 */ /* 0x000f220000000800 */
[-C--:B0-----:R-:W-:Y:S02]  /*09f0*/  SHF.L.U32 R6, R13, R12.reuse, RZ ;  /* 0x0000000c0d067219 */ /* 0x081fe400000006ff */
[-CC-:B------:R-:W-:Y:S02]  /*0a00*/  SHF.R.U64 R18, R27, R12.reuse, R9.reuse ;  /* 0x0000000c1b127219 */ /* 0x180fe40000001209 */
[----:B------:R-:W-:Y:S02]  /*0a10*/  SHF.R.U32.HI R19, RZ, R12, R9 ;  /* 0x0000000cff137219 */ /* 0x000fe40000011609 */
[----:B------:R-:W-:Y:S01]  /*0a20*/  LOP3.LUT R14, RZ, R6, RZ, 0x33, !PT ;  /* 0x00000006ff0e7212 */ /* 0x000fe200078e33ff */
[----:B------:R-:W0:Y:S01]  /*0a30*/  LDC R25, c[0x0][0x638] ;  /* 0x00018e00ff197b82 */ /* 0x000e220000000800 */
[----:B------:R-:W-:Y:S01]  /*0a40*/  SHF.L.U32 R9, R11, R12, RZ ;  /* 0x0000000c0b097219 */ /* 0x000fe200000006ff */
[----:B------:R-:W-:-:S02]  /*0a50*/  IMAD.MOV.U32 R6, RZ, RZ, R18 ;  /* 0x000000ffff067224 */ /* 0x000fc400078e0012 */
[----:B--2---:R-:W-:-:S04]  /*0a60*/  IMAD.MOV.U32 R7, RZ, RZ, R19 ;  /* 0x000000ffff077224 */ /* 0x004fc800078e0013 */
[----:B------:R-:W2:Y:S01]  /*0a70*/  LDC R24, c[0x0][0x610] ;  /* 0x00018400ff187b82 */ /* 0x000ea20000000800 */
[----:B---3--:R-:W-:Y:S05]  /*0a80*/  @!P0 BRA `(.L_x_6) ;  /* 0x0000000000288947 */ /* 0x008fea0003800000 */
[----:B------:R-:W3:Y:S02]  /*0a90*/  LDC R13, c[0x0][0x64c] ;  /* 0x00019300ff0d7b82 */ /* 0x000ee40000000800 */
[----:B---3--:R-:W-:-:S05]  /*0aa0*/  IADD3 R13, P0, R18, R13, RZ ;  /* 0x0000000d120d7210 */ /* 0x008fca0007f1e0ff */
        /* <DEDUP_REMOVED lines=8> */
.L_x_6:
[----:B----4-:R-:W-:Y:S01]  /*0b30*/  SHF.R.U64 R6, R6, R20, R7 ;  /* 0x0000001406067219 */ /* 0x010fe20000001207 */
[----:B-1----:R-:W-:Y:S01]  /*0b40*/  VIADD R7, R21, 0xffffffff ;  /* 0xffffffff15077836 */ /* 0x002fe20000000000 */
[----:B------:R-:W-:Y:S01]  /*0b50*/  LOP3.LUT R14, R27, R14, RZ, 0xc0, !PT ;  /* 0x0000000e1b0e7212 */ /* 0x000fe200078ec0ff */
[----:B------:R-:W-:Y:S02]  /*0b60*/  IMAD.MOV R15, RZ, RZ, -R15 ;  /* 0x000000ffff0f7224 */ /* 0x000fe400078e0a0f */
[----:B------:R-:W-:Y:S01]  /*0b70*/  IMAD.MOV R10, RZ, RZ, -R6 ;  /* 0x000000ffff0a7224 */ /* 0x000fe200078e0a06 */
[----:B------:R-:W-:Y:S01]  /*0b80*/  LOP3.LUT R7, R16, R7, RZ, 0xc0, !PT ;  /* 0x0000000710077212 */ /* 0x000fe200078ec0ff */
[----:B------:R-:W-:Y:S02]  /*0b90*/  IMAD R14, R9, R6, R14 ;  /* 0x00000006090e7224 */ /* 0x000fe400078e020e */
[----:B------:R-:W-:Y:S02]  /*0ba0*/  @P4 IMAD R3, R17, R15, R8 ;  /* 0x0000000f11034224 */ /* 0x000fe400078e0208 */
[----:B0-----:R-:W-:-:S02]  /*0bb0*/  IMAD R6, R10, R25, R18 ;  /* 0x000000190a067224 */ /* 0x001fc400078e0212 */
[----:B--2---:R-:W-:Y:S02]  /*0bc0*/  IMAD R3, R14, R24, R3 ;  /* 0x000000180e037224 */ /* 0x004fe400078e0203 */
[----:B------:R-:W-:Y:S02]  /*0bd0*/  IMAD R6, R6, R21, R7 ;  /* 0x0000001506067224 */ /* 0x000fe400078e0207 */
[----:B------:R-:W-:-:S03]  /*0be0*/  IMAD.MOV.U32 R9, RZ, RZ, 0x1 ;  /* 0x00000001ff097424 */ /* 0x000fc600078e00ff */
[----:B------:R-:W-:Y:S02]  /*0bf0*/  SEL R12, R6, R3, !P4 ;  /* 0x00000003060c7207 */ /* 0x000fe40006000000 */
[----:B------:R-:W-:-:S07]  /*0c00*/  SEL R16, R3, R6, !P4 ;  /* 0x0000000603107207 */ /* 0x000fce0006000000 */
.L_x_4:
[----:B------:R-:W-:-:S08]  /*0c10*/  NOP ;  /* 0x0000000000007918 */ /* 0x000fd00000000000 */
[----:B------:R-:W0:Y:S02]  /*0c20*/  USETMAXREG.TRY_ALLOC.CTAPOOL UP0, 0xe8 ;  /* 0x000000e8000079c8 */ /* 0x000e240008000600 */
[----:B0-----:R-:W-:-:S13]  /*0c30*/  PLOP3.LUT P0, PT, PT, PT, UP0, 0x80, 0x0 ;  /* 0x000000000000781c */ /* 0x001fda0003f0f008 */
[----:B------:R-:W-:Y:S05]  /*0c40*/  @!P0 BRA `(.L_x_4) ;  /* 0xfffffffc00f08947 */ /* 0x000fea000383ffff */
[----:B------:R-:W-:Y:S01]  /*0c50*/  ULDC.64 UR4, c[0x0][0x598] ;  /* 0x0001660000047ab9 */ /* 0x000fe20000000a00 */
[----:B------:R-:W-:Y:S01]  /*0c60*/  ULDC.64 UR16, c[0x0][0x208] ;  /* 0x0000820000107ab9 */ /* 0x000fe20000000a00 */
[----:B------:R-:W-:-:S04]  /*0c70*/  ISETP.NE.U32.AND P0, PT, RZ, UR4, PT ;  /* 0x00000004ff007c0c */ /* 0x000fc8000bf05070 */
[----:B------:R-:W-:-:S13]  /*0c80*/  ISETP.NE.AND.EX P0, PT, RZ, UR5, PT, P0 ;  /* 0x00000005ff007c0c */ /* 0x000fda000bf05300 */
[----:B------:R-:W-:Y:S05]  /*0c90*/  @!P0 BRA `(.L_x_7) ;  /* 0x00000000001c8947 */ /* 0x000fea0003800000 */
[----:B------:R-:W0:Y:S02]  /*0ca0*/  LDC.64 R6, c[0x0][0x598] ;  /* 0x00016600ff067b82 */ /* 0x000e240000000a00 */
[----:B0-----:R-:W2:Y:S02]  /*0cb0*/  LDG.E.64 R6, desc[UR16][R6.64] ;  /* 0x0000001006067981 */ /* 0x001ea4000c1e1b00 */
[----:B--2---:R-:W-:-:S04]  /*0cc0*/  ISETP.NE.U32.AND P0, PT, R6, RZ, PT ;  /* 0x000000ff0600720c */ /* 0x004fc80003f05070 */
[----:B------:R-:W-:-:S13]  /*0cd0*/  ISETP.NE.AND.EX P0, PT, R7, RZ, PT, P0 ;  /* 0x000000ff0700720c */ /* 0x000fda0003f05300 */
[----:B------:R-:W-:Y:S05]  /*0ce0*/  @!P0 BRA `(.L_x_7) ;  /* 0x0000000000088947 */ /* 0x000fea0003800000 */
[----:B------:R0:W5:Y:S01]  /*0cf0*/  LD.E R3, desc[UR16][R6.64] ;  /* 0x0000001006037980 */ /* 0x000162000c101900 */
[----:B------:R-:W-:Y:S05]  /*0d00*/  BRA `(.L_x_8) ;  /* 0x0000000000207947 */ /* 0x000fea0003800000 */
.L_x_7:
[----:B------:R-:W-:Y:S02]  /*0d10*/  ULDC.64 UR4, c[0x0][0x588] ;  /* 0x0001620000047ab9 */ /* 0x000fe40000000a00 */
[----:B------:R-:W-:-:S04]  /*0d20*/  ISETP.NE.U32.AND P0, PT, RZ, UR4, PT ;  /* 0x00000004ff007c0c */ /* 0x000fc8000bf05070 */
[----:B------:R-:W-:-:S13]  /*0d30*/  ISETP.NE.AND.EX P0, PT, RZ, UR5, PT, P0 ;  /* 0x00000005ff007c0c */ /* 0x000fda000bf05300 */
[----:B------:R-:W-:Y:S05]  /*0d40*/  @!P0 BRA `(.L_x_9) ;  /* 0x00000000000c8947 */ /* 0x000fea0003800000 */
[----:B------:R-:W0:Y:S02]  /*0d50*/  LDC.64 R6, c[0x0][0x588] ;  /* 0x00016200ff067b82 */ /* 0x000e240000000a00 */
[----:B0-----:R1:W5:Y:S01]  /*0d60*/  LDG.E R3, desc[UR16][R6.64] ;  /* 0x0000001006037981 */ /* 0x001362000c1e1900 */
[----:B------:R-:W-:Y:S05]  /*0d70*/  BRA `(.L_x_8) ;  /* 0x0000000000047947 */ /* 0x000fea0003800000 */
.L_x_9:
[----:B------:R-:W2:Y:S02]  /*0d80*/  LDC R3, c[0x0][0x580] ;  /* 0x00016000ff037b82 */ /* 0x000ea40000000800 */
.L_x_8:
[----:B------:R-:W-:Y:S02]  /*0d90*/  ULDC.64 UR4, c[0x0][0x5a0] ;  /* 0x0001680000047ab9 */ /* 0x000fe40000000a00 */
[----:B------:R-:W-:-:S04]  /*0da0*/  ISETP.NE.U32.AND P0, PT, RZ, UR4, PT ;  /* 0x00000004ff007c0c */ /* 0x000fc8000bf05070 */
[----:B------:R-:W-:-:S13]  /*0db0*/  ISETP.NE.AND.EX P0, PT, RZ, UR5, PT, P0 ;  /* 0x00000005ff007c0c */ /* 0x000fda000bf05300 */
[----:B------:R-:W-:Y:S05]  /*0dc0*/  @!P0 BRA `(.L_x_10) ;  /* 0x00000000001c8947 */ /* 0x000fea0003800000 */
[----:B01----:R-:W0:Y:S02]  /*0dd0*/  LDC.64 R6, c[0x0][0x5a0] ;  /* 0x00016800ff067b82 */ /* 0x003e240000000a00 */
[----:B0-----:R-:W3:Y:S02]  /*0de0*/  LDG.E.64 R6, desc[UR16][R6.64] ;  /* 0x0000001006067981 */ /* 0x001ee4000c1e1b00 */
[----:B---3--:R-:W-:-:S04]  /*0df0*/  ISETP.NE.U32.AND P0, PT, R6, RZ, PT ;  /* 0x000000ff0600720c */ /* 0x008fc80003f05070 */
[----:B------:R-:W-:-:S13]  /*0e00*/  ISETP.NE.AND.EX P0, PT, R7, RZ, PT, P0 ;  /* 0x000000ff0700720c */ /* 0x000fda0003f05300 */
[----:B------:R-:W-:Y:S05]  /*0e10*/  @!P0 BRA `(.L_x_10) ;  /* 0x0000000000088947 */ /* 0x000fea0003800000 */
[----:B------:R0:W5:Y:S01]  /*0e20*/  LD.E R10, desc[UR16][R6.64] ;  /* 0x00000010060a7980 */ /* 0x000162000c101900 */
[----:B------:R-:W-:Y:S05]  /*0e30*/  BRA `(.L_x_11) ;  /* 0x0000000000207947 */ /* 0x000fea0003800000 */
.L_x_10:
[----:B------:R-:W-:Y:S02]  /*0e40*/  ULDC.64 UR4, c[0x0][0x590] ;  /* 0x0001640000047ab9 */ /* 0x000fe40000000a00 */
[----:B------:R-:W-:-:S04]  /*0e50*/  ISETP.NE.U32.AND P0, PT, RZ, UR4, PT ;  /* 0x00000004ff007c0c */ /* 0x000fc8000bf05070 */
[----:B------:R-:W-:-:S13]  /*0e60*/  ISETP.NE.AND.EX P0, PT, RZ, UR5, PT, P0 ;  /* 0x00000005ff007c0c */ /* 0x000fda000bf05300 */
[----:B------:R-:W-:Y:S05]  /*0e70*/  @!P0 BRA `(.L_x_12) ;  /* 0x00000000000c8947 */ /* 0x000fea0003800000 */
[----:B------:R-:W3:Y:S02]  /*0e80*/  LDC.64 R10, c[0x0][0x590] ;  /* 0x00016400ff0a7b82 */ /* 0x000ee40000000a00 */
[----:B---3--:R3:W5:Y:S01]  /*0e90*/  LDG.E R10, desc[UR16][R10.64] ;  /* 0x000000100a0a7981 */ /* 0x008762000c1e1900 */
[----:B------:R-:W-:Y:S05]  /*0ea0*/  BRA `(.L_x_11) ;  /* 0x0000000000047947 */ /* 0x000fea0003800000 */
.L_x_12:
[----:B------:R-:W4:Y:S02]  /*0eb0*/  LDC R10, c[0x0][0x584] ;  /* 0x00016100ff0a7b82 */ /* 0x000f240000000800 */
.L_x_11:
[----:B------:R-:W-:-:S13]  /*0ec0*/  LOP3.LUT P0, RZ, R9, 0xff, RZ, 0xc0, !PT ;  /* 0x000000ff09ff7812 */ /* 0x000fda000780c0ff */
[----:B------:R-:W-:Y:S05]  /*0ed0*/  @!P0 EXIT ;  /* 0x000000000000894d */ /* 0x000fea0003800000 */
[----:B------:R-:W-:Y:S01]  /*0ee0*/  ULDC UR4, c[0x0][0x28c] ;  /* 0x0000a30000047ab9 */ /* 0x000fe20000000800 */
[----:B------:R-:W-:Y:S01]  /*0ef0*/  LOP3.LUT R80, R4, 0x1, RZ, 0xfc, !PT ;  /* 0x0000000104507812 */ /* 0x000fe200078efcff */
[----:B------:R-:W-:-:S04]  /*0f00*/  UIADD3 UR4, UR4, 0x3f, URZ ;  /* 0x0000003f04047890 */ /* 0x000fc8000fffe03f */
[----:B------:R-:W-:-:S04]  /*0f10*/  USHF.R.S32.HI UR5, URZ, 0x1f, UR4 ;  /* 0x0000001f3f057899 */ /* 0x000fc80008011404 */
[----:B------:R-:W-:-:S03]  /*0f20*/  ULEA.HI UR5, UR5, UR4, URZ, 0x6 ;  /* 0x0000000405057291 */ /* 0x000fc6000f8f303f */
[----:B------:R-:W-:Y:S01]  /*0f30*/  UMOV UR4, URZ ;  /* 0x0000003f00047c82 */ /* 0x000fe20008000000 */
[----:B------:R-:W-:-:S03]  /*0f40*/  USHF.R.S32.HI UR9, URZ, 0x6, UR5 ;  /* 0x000000063f097899 */ /* 0x000fc60008011405 */
[----:B------:R-:W-:-:S09]  /*0f50*/  UMOV UR5, URZ ;  /* 0x0000003f00057c82 */ /* 0x000fd20008000000 */
.L_x_101:
[----:B01----:R-:W-:Y:S01]  /*0f60*/  LOP3.LUT R6, R2, 0x80, RZ, 0xc0, !PT ;  /* 0x0000008002067812 */ /* 0x003fe200078ec0ff */
[----:B------:R-:W0:Y:S01]  /*0f70*/  S2UR UR13, SR_CgaCtaId ;  /* 0x00000000000d79c3 */ /* 0x000e220000008800 */
[----:B------:R-:W-:Y:S01]  /*0f80*/  UMOV UR12, 0x400 ;  /* 0x00000400000c7882 */ /* 0x000fe20000000000 */
[----:B------:R-:W-:Y:S01]  /*0f90*/  UMOV UR6, URZ ;  /* 0x0000003f00067c82 */ /* 0x000fe20008000000 */
[----:B------:R-:W-:Y:S01]  /*0fa0*/  SHF.R.U32.HI R6, RZ, 0x7, R6 ;  /* 0x00000007ff067819 */ /* 0x000fe20000011606 */
[----:B------:R-:W-:Y:S01]  /*0fb0*/  UMOV UR7, URZ ;  /* 0x0000003f00077c82 */ /* 0x000fe20008000000 */
[----:B------:R-:W-:Y:S01]  /*0fc0*/  UMOV UR18, UR5 ;  /* 0x0000000500127c82 */ /* 0x000fe20008000000 */
[----:B------:R-:W-:Y:S01]  /*0fd0*/  CS2R R14, SRZ ;  /* 0x00000000000e7805 */ /* 0x000fe2000001ff00 */
[----:B---3--:R-:W-:Y:S01]  /*0fe0*/  IMAD.MOV.U32 R11, RZ, RZ, RZ ;  /* 0x000000ffff0b7224 */ /* 0x008fe200078e00ff */
[----:B------:R-:W1:Y:S01]  /*0ff0*/  LDC R7, c[0x0][0x28c] ;  /* 0x0000a300ff077b82 */ /* 0x000e620000000800 */
[----:B------:R-:W3:Y:S01]  /*1000*/  SHFL.IDX PT, R6, R6, RZ, 0x1f ;  /* 0x00001fff06067589 */ /* 0x000ee200000e0000 */
[----:B------:R-:W-:-:S02]  /*1010*/  CS2R R18, SRZ ;  /* 0x0000000000127805 */ /* 0x000fc4000001ff00 */
[----:B------:R-:W-:Y:S02]  /*1020*/  CS2R R20, SRZ ;  /* 0x0000000000147805 */ /* 0x000fe4000001ff00 */
[----:B------:R-:W-:Y:S02]  /*1030*/  CS2R R22, SRZ ;  /* 0x0000000000167805 */ /* 0x000fe4000001ff00 */
[----:B------:R-:W-:Y:S02]  /*1040*/  CS2R R56, SRZ ;  /* 0x0000000000387805 */ /* 0x000fe4000001ff00 */
[----:B------:R-:W-:Y:S02]  /*1050*/  CS2R R58, SRZ ;  /* 0x00000000003a7805 */ /* 0x000fe4000001ff00 */
[----:B------:R-:W-:Y:S02]  /*1060*/  CS2R R60, SRZ ;  /* 0x00000000003c7805 */ /* 0x000fe4000001ff00 */
[----:B------:R-:W-:-:S02]  /*1070*/  CS2R R62, SRZ ;  /* 0x00000000003e7805 */ /* 0x000fc4000001ff00 */
[----:B------:R-:W-:Y:S02]  /*1080*/  CS2R R64, SRZ ;  /* 0x0000000000407805 */ /* 0x000fe4000001ff00 */
[----:B------:R-:W-:Y:S01]  /*1090*/  CS2R R66, SRZ ;  /* 0x0000000000427805 */ /* 0x000fe2000001ff00 */
[----:B------:R-:W-:Y:S01]  /*10a0*/  IMAD.MOV.U32 R68, RZ, RZ, RZ ;  /* 0x000000ffff447224 */ /* 0x000fe200078e00ff */
[----:B------:R-:W-:Y:S02]  /*10b0*/  CS2R R70, SRZ ;  /* 0x0000000000467805 */ /* 0x000fe4000001ff00 */
[----:B------:R-:W-:Y:S02]  /*10c0*/  CS2R R72, SRZ ;  /* 0x0000000000487805 */ /* 0x000fe4000001ff00 */
[----:B------:R-:W-:Y:S02]  /*10d0*/  CS2R R74, SRZ ;  /* 0x00000000004a7805 */ /* 0x000fe4000001ff00 */
[----:B------:R-:W-:-:S02]  /*10e0*/  CS2R R76, SRZ ;  /* 0x00000000004c7805 */ /* 0x000fc4000001ff00 */
[----:B------:R-:W-:Y:S01]  /*10f0*/  CS2R R78, SRZ ;  /* 0x00000000004e7805 */ /* 0x000fe2000001ff00 */
[----:B------:R-:W-:Y:S01]  /*1100*/  IMAD.U32 R9, RZ, RZ, UR4 ;  /* 0x00000004ff097e24 */ /* 0x000fe2000f8e00ff */
[----:B------:R-:W-:Y:S02]  /*1110*/  CS2R R24, SRZ ;  /* 0x0000000000187805 */ /* 0x000fe4000001ff00 */
[----:B------:R-:W-:Y:S02]  /*1120*/  CS2R R26, SRZ ;  /* 0x00000000001a7805 */ /* 0x000fe4000001ff00 */
[----:B------:R-:W-:Y:S02]  /*1130*/  CS2R R28, SRZ ;  /* 0x00000000001c7805 */ /* 0x000fe4000001ff00 */
[----:B------:R-:W-:Y:S02]  /*1140*/  CS2R R30, SRZ ;  /* 0x00000000001e7805 */ /* 0x000fe4000001ff00 */
[----:B------:R-:W-:-:S02]  /*1150*/  CS2R R32, SRZ ;  /* 0x0000000000207805 */ /* 0x000fc4000001ff00 */
[----:B------:R-:W-:Y:S02]  /*1160*/  CS2R R34, SRZ ;  /* 0x0000000000227805 */ /* 0x000fe4000001ff00 */
[----:B-1----:R-:W-:Y:S02]  /*1170*/  ISETP.GE.AND P0, PT, R7, 0x1, PT ;  /* 0x000000010700780c */ /* 0x002fe40003f06270 */
[----:B------:R-:W-:Y:S02]  /*1180*/  CS2R R36, SRZ ;  /* 0x0000000000247805 */ /* 0x000fe4000001ff00 */
[----:B---3--:R-:W-:Y:S02]  /*1190*/  R2UR UR8, R6 ;  /* 0x00000000060872ca */ /* 0x008fe400000e0000 */
[----:B------:R-:W-:Y:S02]  /*11a0*/  CS2R R38, SRZ ;  /* 0x0000000000267805 */ /* 0x000fe4000001ff00 */
[----:B------:R-:W-:-:S02]  /*11b0*/  CS2R R40, SRZ ;  /* 0x0000000000287805 */ /* 0x000fc4000001ff00 */
[----:B------:R-:W-:Y:S02]  /*11c0*/  CS2R R42, SRZ ;  /* 0x00000000002a7805 */ /* 0x000fe4000001ff00 */
[----:B------:R-:W-:Y:S02]  /*11d0*/  CS2R R44, SRZ ;  /* 0x00000000002c7805 */ /* 0x000fe4000001ff00 */
[----:B------:R-:W-:Y:S02]  /*11e0*/  CS2R R46, SRZ ;  /* 0x00000000002e7805 */ /* 0x000fe4000001ff00 */
[----:B------:R-:W-:Y:S02]  /*11f0*/  CS2R R48, SRZ ;  /* 0x0000000000307805 */ /* 0x000fe4000001ff00 */
[----:B------:R-:W-:Y:S02]  /*1200*/  CS2R R50, SRZ ;  /* 0x0000000000327805 */ /* 0x000fe4000001ff00 */
[----:B------:R-:W-:-:S02]  /*1210*/  CS2R R52, SRZ ;  /* 0x0000000000347805 */ /* 0x000fc4000001ff00 */
[----:B------:R-:W-:Y:S01]  /*1220*/  CS2R R54, SRZ ;  /* 0x0000000000367805 */ /* 0x000fe2000001ff00 */
[----:B------:R-:W-:-:S04]  /*1230*/  ULEA.HI UR10, UR8, UR8, URZ, 0x1 ;  /* 0x00000008080a7291 */ /* 0x000fc8000f8f083f */
[----:B------:R-:W-:Y:S02]  /*1240*/  ULOP3.LUT UR11, UR10, 0xffffe, URZ, 0xc0, !UPT ;  /* 0x000ffffe0a0b7892 */ /* 0x000fe4000f8ec03f */
[----:B0-----:R-:W-:Y:S02]  /*1250*/  ULEA UR10, UR13, UR12, 0x18 ;  /* 0x0000000c0d0a7291 */ /* 0x001fe4000f8ec03f */
[----:B------:R-:W-:-:S03]  /*1260*/  UIADD3 UR11, UR8, -UR11, URZ ;  /* 0x8000000b080b7290 */ /* 0x000fc6000fffe03f */
[----:B------:R-:W-:Y:S01]  /*1270*/  UMOV UR8, URZ ;  /* 0x0000003f00087c82 */ /* 0x000fe20008000000 */
[----:B------:R-:W-:-:S04]  /*1280*/  ULEA UR11, UR11, UR10, 0xc ;  /* 0x0000000a0b0b7291 */ /* 0x000fc8000f8e603f */
[----:B------:R-:W-:-:S04]  /*1290*/  UIADD3 UR11, UR11, 0x100, URZ ;  /* 0x000001000b0b7890 */ /* 0x000fc8000fffe03f */
[----:B------:R-:W-:-:S04]  /*12a0*/  USHF.R.U32.HI UR11, URZ, 0x4, UR11 ;  /* 0x000000043f0b7899 */ /* 0x000fc8000801160b */
[----:B------:R-:W-:Y:S01]  /*12b0*/  ULOP3.LUT UR11, UR11, 0x3fff, URZ, 0xc0, !UPT ;  /* 0x00003fff0b0b7892 */ /* 0x000fe2000f8ec03f */
[----:B-----5:R-:W-:Y:S11]  /*12c0*/  @!P0 BRA `(.L_x_13) ;  /* 0x0000000400708947 */ /* 0x020ff60003800000 */
[----:B------:R-:W-:-:S13]  /*12d0*/  ISETP.NE.AND P1, PT, R80, 0x3, PT ;  /* 0x000000035000780c */ /* 0x000fda0003f25270 */
[----:B------:R-:W-:Y:S05]  /*12e0*/  @!P1 BRA `(.L_x_14) ;  /* 0x0000000000049947 */ /* 0x000fea0003800000 */
[----:B------:R-:W-:Y:S01]  /*12f0*/  BPT.TRAP 0x1 ;  /* 0x000000040000795c */ /* 0x000fe20000300000 */
.L_x_14:
[----:B------:R-:W-:Y:S01]  /*1300*/  ULEA UR6, UR5, UR10, 0x3 ;  /* 0x0000000a05067291 */ /* 0x000fe2000f8e183f */
[----:B------:R-:W-:-:S05]  /*1310*/  IMAD.U32 R6, RZ, RZ, UR4 ;  /* 0x00000004ff067e24 */ /* 0x000fca000f8e00ff */
[----:B------:R-:W-:-:S04]  /*1320*/  SHF.L.U32 R6, R6, 0x1f, RZ ;  /* 0x0000001f06067819 */ /* 0x000fc800000006ff */
[----:B------:R0:W1:Y:S01]  /*1330*/  SYNCS.PHASECHK.TRANS64.TRYWAIT P0, [UR6], R6 ;  /* 0x00000006ff0075a7 */ /* 0x0000620008000146 */
[----:B------:R-:W-:Y:S05]  /*1340*/  @!P1 BRA `(.L_x_15) ;  /* 0x0000000000049947 */ /* 0x000fea0003800000 */
[----:B------:R-:W-:Y:S01]  /*1350*/  BPT.TRAP 0x1 ;  /* 0x000000040000795c */ /* 0x000fe20000300000 */
.L_x_15:
[----:B-1----:R-:W-:Y:S05]  /*1360*/  @P0 BRA `(.L_x_16) ;  /* 0x0000000000080947 */ /* 0x002fea0003800000 */
[----:B------:R-:W1:Y:S02]  /*1370*/  SYNCS.PHASECHK.TRANS64.TRYWAIT P0, [UR6], R6 ;  /* 0x00000006ff0075a7 */ /* 0x000e640008000146 */
[----:B-1----:R-:W-:Y:S05]  /*1380*/  @!P0 BRA `(.L_x_17) ;  /* 0x0000005400748947 */ /* 0x002fea0003800000 */
.L_x_16:
[----:B------:R-:W-:Y:S01]  /*1390*/  UIADD3 UR6, UR10, 0xa100, URZ ;  /* 0x0000a1000a067890 */ /* 0x000fe2000fffe03f */
[----:B------:R-:W-:Y:S01]  /*13a0*/  WARPGROUP.ARRIVE ;  /* 0x00000000000079c5 */ /* 0x000fe20000000000 */
[----:B------:R-:W-:Y:S01]  /*13b0*/  ULOP3.LUT UR12, UR11, 0x10000, URZ, 0xfc, !UPT ;  /* 0x000100000b0c7892 */ /* 0x000fe2000f8efc3f */
[----:B------:R-:W-:Y:S01]  /*13c0*/  CS2R R14, SRZ ;  /* 0x00000000000e7805 */ /* 0x000fe2000001ff00 */
[----:B------:R-:W-:Y:S01]  /*13d0*/  USHF.R.U32.HI UR6, URZ, 0x4, UR6 ;  /* 0x000000043f067899 */ /* 0x000fe20008011606 */
[----:B------:R-:W-:Y:S01]  /*13e0*/  IMAD.MOV.U32 R11, RZ, RZ, RZ ;  /* 0x000000ffff0b7224 */ /* 0x000fe200078e00ff */
[----:B------:R-:W-:Y:S01]  /*13f0*/  ULEA UR12, UR5, UR12, 0x9 ;  /* 0x0000000c050c7291 */ /* 0x000fe2000f8e483f */
[----:B------:R-:W-:Y:S01]  /*1400*/  CS2R R18, SRZ ;  /* 0x0000000000127805 */ /* 0x000fe2000001ff00 */
[----:B------:R-:W-:Y:S01]  /*1410*/  ULOP3.LUT UR6, UR6, 0x3fff, URZ, 0xc0, !UPT ;  /* 0x00003fff06067892 */ /* 0x000fe2000f8ec03f */
[----:B------:R-:W-:Y:S01]  /*1420*/  CS2R R20, SRZ ;  /* 0x0000000000147805 */ /* 0x000fe2000001ff00 */
[----:B------:R-:W-:Y:S01]  /*1430*/  UMOV UR13, 0x80000020 ;  /* 0x80000020000d7882 */ /* 0x000fe20000000000 */
[----:B------:R-:W-:Y:S01]  /*1440*/  UMOV UR15, 0x80000020 ;  /* 0x80000020000f7882 */ /* 0x000fe20000000000 */
[----:B------:R-:W-:Y:S01]  /*1450*/  ULOP3.LUT UR6, UR6, 0x10000, URZ, 0xfc, !UPT ;  /* 0x0001000006067892 */ /* 0x000fe2000f8efc3f */
[----:B------:R-:W-:Y:S01]  /*1460*/  CS2R R22, SRZ ;  /* 0x0000000000167805 */ /* 0x000fe2000001ff00 */
[----:B------:R-:W-:Y:S01]  /*1470*/  ULDC UR7, c[0x0][0x50c] ;  /* 0x0001430000077ab9 */ /* 0x000fe20000000800 */
[----:B------:R-:W-:Y:S01]  /*1480*/  CS2R R56, SRZ ;  /* 0x0000000000387805 */ /* 0x000fe2000001ff00 */
[----:B------:R-:W-:Y:S01]  /*1490*/  ULEA UR14, UR5, UR6, 0x8 ;  /* 0x00000006050e7291 */ /* 0x000fe2000f8e403f */
[----:B------:R-:W-:Y:S01]  /*14a0*/  CS2R R58, SRZ ;  /* 0x00000000003a7805 */ /* 0x000fe2000001ff00 */
[----:B------:R-:W-:Y:S01]  /*14b0*/  UISETP.NE.AND UP0, UPT, UR7, 0x2, UPT ;  /* 0x000000020700788c */ /* 0x000fe2000bf05270 */
[----:B------:R-:W-:Y:S01]  /*14c0*/  CS2R R60, SRZ ;  /* 0x00000000003c7805 */ /* 0x000fe2000001ff00 */
[----:B------:R-:W-:Y:S01]  /*14d0*/  UMOV UR6, 0x2 ;  /* 0x0000000200067882 */ /* 0x000fe20000000000 */
[----:B------:R-:W-:Y:S01]  /*14e0*/  CS2R R62, SRZ ;  /* 0x00000000003e7805 */ /* 0x000fe2000001ff00 */
[----:B------:R-:W-:Y:S01]  /*14f0*/  USEL UR7, URZ, 0x1, UP0 ;  /* 0x000000013f077887 */ /* 0x000fe20008000000 */
[----:B------:R-:W-:-:S02]  /*1500*/  CS2R R64, SRZ ;  /* 0x0000000000407805 */ /* 0x000fc4000001ff00 */
[----:B------:R-:W-:Y:S01]  /*1510*/  CS2R R66, SRZ ;  /* 0x0000000000427805 */ /* 0x000fe2000001ff00 */
[----:B------:R-:W-:Y:S01]  /*1520*/  QGMMA.64x64x32.F32.E4M3.E4M3 R24, gdesc[UR12], RZ, !UPT ;  /* 0x00e000000c1879f3 */ /* 0x000fe2000c7008ff */
[----:B------:R-:W-:Y:S01]  /*1530*/  UIADD3 UR12, UR12, 0x2, URZ ;  /* 0x000000020c0c7890 */ /* 0x000fe2000fffe03f */
[----:B------:R-:W-:Y:S01]  /*1540*/  IMAD.MOV.U32 R68, RZ, RZ, RZ ;  /* 0x000000ffff447224 */ /* 0x000fe200078e00ff */
[----:B------:R-:W-:Y:S01]  /*1550*/  ISETP.NE.AND P0, PT, RZ, UR7, PT ;  /* 0x00000007ff007c0c */ /* 0x000fe2000bf05270 */
[----:B------:R-:W-:Y:S01]  /*1560*/  UIADD3 UR14, UR14, 0x2, URZ ;  /* 0x000000020e0e7890 */ /* 0x000fe2000fffe03f */
[----:B------:R-:W-:Y:S01]  /*1570*/  CS2R R70, SRZ ;  /* 0x0000000000467805 */ /* 0x000fe2000001ff00 */
[----:B------:R-:W-:Y:S01]  /*1580*/  UMOV UR13, 0x80000020 ;  /* 0x80000020000d7882 */ /* 0x000fe20000000000 */
[----:B------:R-:W-:Y:S01]  /*1590*/  UMOV UR15, 0x80000020 ;  /* 0x80000020000f7882 */ /* 0x000fe20000000000 */
[----:B------:R-:W-:Y:S02]  /*15a0*/  CS2R R72, SRZ ;  /* 0x0000000000487805 */ /* 0x000fe4000001ff00 */
[----:B------:R-:W-:-:S02]  /*15b0*/  CS2R R74, SRZ ;  /* 0x00000000004a7805 */ /* 0x000fc4000001ff00 */
[----:B------:R-:W-:Y:S02]  /*15c0*/  CS2R R76, SRZ ;  /* 0x00000000004c7805 */ /* 0x000fe4000001ff00 */
[----:B------:R-:W-:Y:S01]  /*15d0*/  CS2R R78, SRZ ;  /* 0x00000000004e7805 */ /* 0x000fe2000001ff00 */
[----:B------:R-:W-:Y:S01]  /*15e0*/  QGMMA.64x64x32.F32.E4M3.E4M3 R24, gdesc[UR12], R24, gsb0 ;  /* 0x00e000000c1879f3 */ /* 0x000fe20008000818 */
[----:B------:R-:W-:Y:S05]  /*15f0*/  @!P0 BRA `(.L_x_18) ;  /* 0x0000000000888947 */ /* 0x000fea0003800000 */
[----:B------:R-:W-:Y:S02]  /*1600*/  WARPGROUP.DEPBAR.LE gsb0, 0x0 ;  /* 0x00008000000079c5 */ /* 0x000fe40000010000 */
[----:B------:R-:W-:-:S01]  /*1610*/  FADD R79, RZ, R24 ;  /* 0x00000018ff4f7221 */ /* 0x000fc20000000000 */
[----:B------:R-:W-:Y:S01]  /*1620*/  FADD R78, RZ, R25 ;  /* 0x00000019ff4e7221 */ /* 0x000fe20000000000 */
        /* <DEDUP_REMOVED lines=30> */
[----:B------:R-:W-:-:S06]  /*1810*/  UMOV UR6, URZ ;  /* 0x0000003f00067c82 */ /* 0x000fcc0008000000 */
.L_x_18:
[----:B------:R-:W-:-:S04]  /*1820*/  UIADD3 UR18, UR5, 0x1, URZ ;  /* 0x0000000105127890 */ /* 0x000fc8000fffe03f */
[----:B------:R-:W-:-:S04]  /*1830*/  UISETP.NE.AND UP0, UPT, UR18, 0x5, UPT ;  /* 0x000000051200788c */ /* 0x000fc8000bf05270 */
[----:B------:R-:W-:Y:S02]  /*1840*/  USEL UR8, URZ, 0x1, UP0 ;  /* 0x000000013f087887 */ /* 0x000fe40008000000 */
[----:B------:R-:W-:Y:S02]  /*1850*/  USEL UR18, UR18, URZ, UP0 ;  /* 0x0000003f12127287 */ /* 0x000fe40008000000 */
[----:B------:R-:W-:-:S06]  /*1860*/  ULOP3.LUT UR8, UR4, UR8, URZ, 0x3c, !UPT ;  /* 0x0000000804087292 */ /* 0x000fcc000f8e3c3f */
[----:B------:R-:W-:Y:S01]  /*1870*/  IMAD.U32 R9, RZ, RZ, UR8 ;  /* 0x00000008ff097e24 */ /* 0x000fe2000f8e00ff */
[----:B------:R-:W-:-:S06]  /*1880*/  UMOV UR8, 0x1 ;  /* 0x0000000100087882 */ /* 0x000fcc0000000000 */
.L_x_13:
[----:B------:R-:W-:-:S04]  /*1890*/  UISETP.LT.AND UP0, UPT, UR9, 0x1, UPT ;  /* 0x000000010900788c */ /* 0x000fc8000bf01270 */
[----:B------:R-:W-:-:S04]  /*18a0*/  USEL UR12, UR9, 0x1, UP0 ;  /* 0x00000001090c7887 */ /* 0x000fc80008000000 */
[----:B------:R-:W-:-:S04]  /*18b0*/  UIADD3 UR12, UR9, -UR12, URZ ;  /* 0x8000000c090c7290 */ /* 0x000fc8000fffe03f */
[----:B------:R-:W-:-:S06]  /*18c0*/  UISETP.GE.AND UP0, UPT, UR12, 0x1, UPT ;  /* 0x000000010c00788c */ /* 0x000fcc000bf06270 */
[----:B------:R-:W-:-:S13]  /*18d0*/  PLOP3.LUT P0, PT, PT, PT, UP0, 0x80, 0x0 ;  /* 0x000000000000781c */ /* 0x000fda0003f0f008 */
[----:B------:R-:W-:Y:S05]  /*18e0*/  @!P0 BRA `(.L_x_19) ;  /* 0x0000000400848947 */ /* 0x000fea0003800000 */
[----:B01----:R-:W-:Y:S01]  /*18f0*/  IMAD.U32 R6, RZ, RZ, UR12 ;  /* 0x0000000cff067e24 */ /* 0x003fe2000f8e00ff */
[----:B------:R-:W-:Y:S01]  /*1900*/  UMOV UR19, UR5 ;  /* 0x0000000500137c82 */ /* 0x000fe20008000000 */
[----:B------:R-:W-:-:S05]  /*1910*/  ULDC UR20, c[0x0][0x50c] ;  /* 0x0001430000147ab9 */ /* 0x000fca0000000800 */
.L_x_27:
[----:B------:R-:W-:-:S13]  /*1920*/  ISETP.NE.AND P1, PT, R80, 0x3, PT ;  /* 0x000000035000780c */ /* 0x000fda0003f25270 */
[----:B01----:R-:W-:Y:S05]  /*1930*/  @!P1 BRA `(.L_x_20) ;  /* 0x0000000000049947 */ /* 0x003fea0003800000 */
[----:B------:R-:W-:Y:S01]  /*1940*/  BPT.TRAP 0x1 ;  /* 0x000000040000795c */ /* 0x000fe20000300000 */
.L_x_20:
[----:B------:R-:W0:Y:S01]  /*1950*/  S2UR UR12, SR_CgaCtaId ;  /* 0x00000000000c79c3 */ /* 0x000e220000008800 */
[----:B------:R-:W-:Y:S01]  /*1960*/  UMOV UR10, 0x400 ;  /* 0x00000400000a7882 */ /* 0x000fe20000000000 */
[----:B------:R-:W-:Y:S01]  /*1970*/  SHF.L.U32 R7, R9, 0x1f, RZ ;  /* 0x0000001f09077819 */ /* 0x000fe200000006ff */
[----:B0-----:R-:W-:-:S04]  /*1980*/  ULEA UR10, UR12, UR10, 0x18 ;  /* 0x0000000a0c0a7291 */ /* 0x001fc8000f8ec03f */
[----:B------:R-:W-:-:S09]  /*1990*/  ULEA UR12, UR18, UR10, 0x3 ;  /* 0x0000000a120c7291 */ /* 0x000fd2000f8e183f */
[----:B------:R0:W1:Y:S01]  /*19a0*/  SYNCS.PHASECHK.TRANS64.TRYWAIT P0, [UR12], R7 ;  /* 0x00000007ff0075a7 */ /* 0x000062000800014c */
[----:B------:R-:W-:Y:S05]  /*19b0*/  @!P1 BRA `(.L_x_21) ;  /* 0x0000000000049947 */ /* 0x000fea0003800000 */
[----:B------:R-:W-:Y:S01]  /*19c0*/  BPT.TRAP 0x1 ;  /* 0x000000040000795c */ /* 0x000fe20000300000 */
.L_x_21:
[----:B-1----:R-:W-:Y:S05]  /*19d0*/  @P0 BRA `(.L_x_22) ;  /* 0x0000000000080947 */ /* 0x002fea0003800000 */
[----:B------:R-:W1:Y:S02]  /*19e0*/  SYNCS.PHASECHK.TRANS64.TRYWAIT P0, [UR12], R7 ;  /* 0x00000007ff0075a7 */ /* 0x000e64000800014c */
[----:B-1----:R-:W-:Y:S05]  /*19f0*/  @!P0 BRA `(.L_x_23) ;  /* 0x0000004c00f08947 */ /* 0x002fea0003800000 */
.L_x_22:
[----:B------:R-:W-:Y:S01]  /*1a00*/  UIADD3 UR12, UR10, 0xa100, URZ ;  /* 0x0000a1000a0c7890 */ /* 0x000fe2000fffe03f */
[----:B------:R-:W-:Y:S01]  /*1a10*/  WARPGROUP.ARRIVE ;  /* 0x00000000000079c5 */ /* 0x000fe20000000000 */
[----:B------:R-:W-:Y:S02]  /*1a20*/  UISETP.NE.AND UP0, UPT, UR7, URZ, UPT ;  /* 0x0000003f0700728c */ /* 0x000fe4000bf05270 */
[----:B------:R-:W-:Y:S02]  /*1a30*/  USHF.R.U32.HI UR12, URZ, 0x4, UR12 ;  /* 0x000000043f0c7899 */ /* 0x000fe4000801160c */
[----:B------:R-:W-:Y:S02]  /*1a40*/  USEL UR8, UR8, URZ, !UP0 ;  /* 0x0000003f08087287 */ /* 0x000fe4000c000000 */
[----:B------:R-:W-:Y:S02]  /*1a50*/  ULOP3.LUT UR7, UR12, 0x3fff, URZ, 0xc0, !UPT ;  /* 0x00003fff0c077892 */ /* 0x000fe4000f8ec03f */
[----:B------:R-:W-:-:S02]  /*1a60*/  ULOP3.LUT UR12, UR11, 0x10000, URZ, 0xfc, !UPT ;  /* 0x000100000b0c7892 */ /* 0x000fc4000f8efc3f */
[----:B------:R-:W-:Y:S02]  /*1a70*/  ULOP3.LUT UR7, UR7, 0x10000, URZ, 0xfc, !UPT ;  /* 0x0001000007077892 */ /* 0x000fe4000f8efc3f */
[----:B------:R-:W-:Y:S02]  /*1a80*/  UISETP.NE.U32.AND UP0, UPT, UR8, URZ, UPT ;  /* 0x0000003f0800728c */ /* 0x000fe4000bf05070 */
[----:B------:R-:W-:Y:S02]  /*1a90*/  ULEA UR12, UR18, UR12, 0x9 ;  /* 0x0000000c120c7291 */ /* 0x000fe4000f8e483f */
[----:B------:R-:W-:Y:S01]  /*1aa0*/  ULEA UR14, UR18, UR7, 0x8 ;  /* 0x00000007120e7291 */ /* 0x000fe2000f8e403f */
[----:B------:R-:W-:Y:S01]  /*1ab0*/  UMOV UR13, 0x80000020 ;  /* 0x80000020000d7882 */ /* 0x000fe20000000000 */
[----:B------:R-:W-:Y:S01]  /*1ac0*/  UMOV UR15, 0x80000020 ;  /* 0x80000020000f7882 */ /* 0x000fe20000000000 */
[----:B------:R-:W-:-:S06]  /*1ad0*/  UIADD3 UR6, UR6, 0x2, URZ ;  /* 0x0000000206067890 */ /* 0x000fcc000fffe03f */
[----:B------:R-:W-:Y:S01]  /*1ae0*/  QGMMA.64x64x32.F32.E4M3.E4M3 R24, gdesc[UR12], R24, UP0 ;  /* 0x00e000000c1879f3 */ /* 0x000fe2000bf00818 */
[----:B------:R-:W-:Y:S02]  /*1af0*/  UIADD3 UR12, UR12, 0x2, URZ ;  /* 0x000000020c0c7890 */ /* 0x000fe4000fffe03f */
[----:B------:R-:W-:Y:S01]  /*1b00*/  UIADD3 UR14, UR14, 0x2, URZ ;  /* 0x000000020e0e7890 */ /* 0x000fe2000fffe03f */
[----:B------:R-:W-:Y:S01]  /*1b10*/  UMOV UR13, 0x80000020 ;  /* 0x80000020000d7882 */ /* 0x000fe20000000000 */
[----:B------:R-:W-:Y:S01]  /*1b20*/  UMOV UR15, 0x80000020 ;  /* 0x80000020000f7882 */ /* 0x000fe20000000000 */
[----:B------:R-:W-:-:S04]  /*1b30*/  UISETP.NE.AND UP0, UPT, UR6, UR20, UPT ;  /* 0x000000140600728c */ /* 0x000fc8000bf05270 */
[----:B------:R-:W-:-:S06]  /*1b40*/  USEL UR7, URZ, 0x1, UP0 ;  /* 0x000000013f077887 */ /* 0x000fcc0008000000 */
[----:B------:R-:W-:Y:S01]  /*1b50*/  ISETP.NE.AND P0, PT, RZ, UR7, PT ;  /* 0x00000007ff007c0c */ /* 0x000fe2000bf05270 */
[----:B------:R-:W-:Y:S03]  /*1b60*/  QGMMA.64x64x32.F32.E4M3.E4M3 R24, gdesc[UR12], R24, gsb0 ;  /* 0x00e000000c1879f3 */ /* 0x000fe60008000818 */
[----:B------:R-:W-:-:S09]  /*1b70*/  WARPGROUP.DEPBAR.LE gsb0, 0x1 ;  /* 0x00008000000079c5 */ /* 0x000fd20000010100 */
[----:B------:R-:W-:Y:S05]  /*1b80*/  @!P0 BRA `(.L_x_24) ;  /* 0x0000000000888947 */ /* 0x000fea0003800000 */
[----:B------:R-:W-:Y:S02]  /*1b90*/  WARPGROUP.DEPBAR.LE gsb0, 0x0 ;  /* 0x00008000000079c5 */ /* 0x000fe40000010000 */
[----:B------:R-:W-:-:S01]  /*1ba0*/  FADD R79, R24, R79 ;  /* 0x0000004f184f7221 */ /* 0x000fc20000000000 */
[----:B------:R-:W-:Y:S01]  /*1bb0*/  FADD R78, R25, R78 ;  /* 0x0000004e194e7221 */ /* 0x000fe20000000000 */
        /* <DEDUP_REMOVED lines=30> */
[----:B------:R-:W-:-:S06]  /*1da0*/  UMOV UR6, URZ ;  /* 0x0000003f00067c82 */ /* 0x000fcc0008000000 */
.L_x_24:
[----:B------:R-:W-:Y:S05]  /*1db0*/  @!P1 BRA `(.L_x_25) ;  /* 0x0000000000049947 */ /* 0x000fea0003800000 */
[----:B------:R-:W-:Y:S01]  /*1dc0*/  BPT.TRAP 0x1 ;  /* 0x000000040000795c */ /* 0x000fe20000300000 */
.L_x_25:
[----:B------:R-:W-:Y:S01]  /*1dd0*/  ULEA UR8, UR19, UR10, 0x3 ;  /* 0x0000000a13087291 */ /* 0x000fe2000f8e183f */
[----:B------:R-:W-:-:S03]  /*1de0*/  ISETP.GT.U32.AND P0, PT, R4, 0x1, PT ;  /* 0x000000010400780c */ /* 0x000fc60003f04070 */
[----:B------:R-:W-:-:S04]  /*1df0*/  UIADD3 UR8, UR8, 0x28, URZ ;  /* 0x0000002808087890 */ /* 0x000fc8000fffe03f */
[----:B------:R-:W-:-:S09]  /*1e00*/  UPRMT UR8, URZ, 0x654, UR8 ;  /* 0x000006543f087896 */ /* 0x000fd20008000008 */
[----:B------:R-:W-:Y:S01]  /*1e10*/  SYNCS.ARRIVE.TRANS64.RED.A1T0 RZ, [UR8], RZ ;  /* 0x000000ffffff79a7 */ /* 0x000fe20008100408 */
[----:B------:R-:W-:Y:S05]  /*1e20*/  @P0 BRA `(.L_x_26) ;  /* 0x0000000000040947 */ /* 0x000fea0003800000 */
[----:B------:R-:W-:Y:S01]  /*1e30*/  BPT.TRAP 0x1 ;  /* 0x000000040000795c */ /* 0x000fe20000300000 */
.L_x_26:
[----:B------:R-:W-:Y:S01]  /*1e40*/  UIADD3 UR18, UR18, 0x1, URZ ;  /* 0x0000000112127890 */ /* 0x000fe2000fffe03f */
[C---:B------:R-:W-:Y:S01]  /*1e50*/  ISETP.GT.AND P0, PT, R6.reuse, 0x1, PT ;  /* 0x000000010600780c */ /* 0x040fe20003f04270 */
[----:B------:R-:W-:Y:S01]  /*1e60*/  UIADD3 UR19, UR19, 0x1, URZ ;  /* 0x0000000113137890 */ /* 0x000fe2000fffe03f */
[----:B------:R-:W-:Y:S01]  /*1e70*/  VIADD R6, R6, 0xffffffff ;  /* 0xffffffff06067836 */ /* 0x000fe20000000000 */
[----:B------:R-:W-:Y:S02]  /*1e80*/  UISETP.NE.AND UP0, UPT, UR18, 0x5, UPT ;  /* 0x000000051200788c */ /* 0x000fe4000bf05270 */
[----:B------:R-:W-:Y:S02]  /*1e90*/  UISETP.NE.AND UP1, UPT, UR19, 0x5, UPT ;  /* 0x000000051300788c */ /* 0x000fe4000bf25270 */
[----:B------:R-:W-:Y:S02]  /*1ea0*/  USEL UR8, URZ, 0x1, UP0 ;  /* 0x000000013f087887 */ /* 0x000fe40008000000 */
[----:B------:R-:W-:-:S02]  /*1eb0*/  USEL UR18, UR18, URZ, UP0 ;  /* 0x0000003f12127287 */ /* 0x000fc40008000000 */
[----:B------:R-:W-:Y:S02]  /*1ec0*/  USEL UR19, UR19, URZ, UP1 ;  /* 0x0000003f13137287 */ /* 0x000fe40008800000 */
[----:B------:R-:W-:Y:S01]  /*1ed0*/  LOP3.LUT R9, R9, UR8, RZ, 0x3c, !PT ;  /* 0x0000000809097c12 */ /* 0x000fe2000f8e3cff */
[----:B------:R-:W-:Y:S01]  /*1ee0*/  UMOV UR8, 0x1 ;  /* 0x0000000100087882 */ /* 0x000fe20000000000 */
[----:B------:R-:W-:Y:S08]  /*1ef0*/  @P0 BRA `(.L_x_27) ;  /* 0xfffffff800880947 */ /* 0x000ff0000383ffff */
.L_x_19:
[----:B------:R-:W-:Y:S01]  /*1f00*/  UISETP.NE.AND UP0, UPT, UR6, URZ, UPT ;  /* 0x0000003f0600728c */ /* 0x000fe2000bf05270 */
[----:B01----:R-:W0:Y:S03]  /*1f10*/  LDC R6, c[0x0][0x28c] ;  /* 0x0000a300ff067b82 */ /* 0x003e260000000800 */
[----:B------:R-:W-:-:S06]  /*1f20*/  USEL UR6, URZ, 0x1, !UP0 ;  /* 0x000000013f067887 */ /* 0x000fcc000c000000 */
[----:B------:R-:W-:Y:S02]  /*1f30*/  ISETP.NE.AND P0, PT, RZ, UR6, PT ;  /* 0x00000006ff007c0c */ /* 0x000fe4000bf05270 */
[----:B0-----:R-:W-:-:S11]  /*1f40*/  ISETP.GE.AND P1, PT, R6, 0x1, PT ;  /* 0x000000010600780c */ /* 0x001fd60003f26270 */
[----:B------:R-:W-:Y:S05]  /*1f50*/  @!P0 BRA `(.L_x_28) ;  /* 0x0000000000848947 */ /* 0x000fea0003800000 */
[----:B------:R-:W-:Y:S02]  /*1f60*/  WARPGROUP.DEPBAR.LE gsb0, 0x0 ;  /* 0x00008000000079c5 */ /* 0x000fe40000010000 */
[----:B------:R-:W-:Y:S01]  /*1f70*/  FADD R79, R24, R79 ;  /* 0x0000004f184f7221 */ /* 0x000fe20000000000 */
        /* <DEDUP_REMOVED lines=30> */
[----:B------:R-:W-:-:S07]  /*2160*/  FADD R14, R14, R55 ;  /* 0x000000370e0e7221 */ /* 0x000fce0000000000 */
.L_x_28:
[----:B------:R-:W-:Y:S02]  /*2170*/  WARPGROUP.DEPBAR.LE gsb0, 0x0 ;  /* 0x00008000000079c5 */ /* 0x000fe40000010000 */
[----:B------:R-:W-:Y:S05]  /*2180*/  @!P1 BRA `(.L_x_29) ;  /* 0x0000000000409947 */ /* 0x000fea0003800000 */
[----:B------:R-:W-:-:S13]  /*2190*/  ISETP.NE.AND P0, PT, R80, 0x3, PT ;  /* 0x000000035000780c */ /* 0x000fda0003f05270 */
[----:B------:R-:W-:Y:S05]  /*21a0*/  @!P0 BRA `(.L_x_30) ;  /* 0x0000000000048947 */ /* 0x000fea0003800000 */
[----:B------:R-:W-:Y:S01]  /*21b0*/  BPT.TRAP 0x1 ;  /* 0x000000040000795c */ /* 0x000fe20000300000 */
.L_x_30:
[----:B------:R-:W-:Y:S01]  /*21c0*/  UISETP.LT.AND UP0, UPT, UR9, 0x1, UPT ;  /* 0x000000010900788c */ /* 0x000fe2000bf01270 */
[----:B------:R-:W-:-:S03]  /*21d0*/  ISETP.GT.U32.AND P0, PT, R4, 0x1, PT ;  /* 0x000000010400780c */ /* 0x000fc60003f04070 */
[----:B------:R-:W-:-:S04]  /*21e0*/  USEL UR8, UR9, 0x1, UP0 ;  /* 0x0000000109087887 */ /* 0x000fc80008000000 */
[----:B------:R-:W-:-:S04]  /*21f0*/  UIADD3 UR8, UR5, UR9, -UR8 ;  /* 0x0000000905087290 */ /* 0x000fc8000fffe808 */
[----:B------:R-:W-:-:S04]  /*2200*/  UIMAD.WIDE.U32 UR6, UR8, -0x33333333, URZ ;  /* 0xcccccccd080678a5 */ /* 0x000fc8000f8e003f */
[----:B------:R-:W-:-:S04]  /*2210*/  USHF.R.U32.HI UR6, URZ, 0x2, UR7 ;  /* 0x000000023f067899 */ /* 0x000fc80008011607 */
[----:B------:R-:W-:-:S04]  /*2220*/  UIMAD UR8, UR6, -0x5, UR8 ;  /* 0xfffffffb060878a4 */ /* 0x000fc8000f8e0208 */
[----:B------:R-:W-:-:S04]  /*2230*/  ULEA UR8, UR8, UR10, 0x3 ;  /* 0x0000000a08087291 */ /* 0x000fc8000f8e183f */
[----:B------:R-:W-:-:S04]  /*2240*/  UIADD3 UR8, UR8, 0x28, URZ ;  /* 0x0000002808087890 */ /* 0x000fc8000fffe03f */
[----:B------:R-:W-:-:S09]  /*2250*/  UPRMT UR8, URZ, 0x654, UR8 ;  /* 0x000006543f087896 */ /* 0x000fd20008000008 */
[----:B------:R-:W-:Y:S01]  /*2260*/  SYNCS.ARRIVE.TRANS64.RED.A1T0 RZ, [UR8], RZ ;  /* 0x000000ffffff79a7 */ /* 0x000fe20008100408 */
[----:B------:R-:W-:Y:S05]  /*2270*/  @P0 BRA `(.L_x_29) ;  /* 0x0000000000040947 */ /* 0x000fea0003800000 */
[----:B------:R-:W-:Y:S01]  /*2280*/  BPT.TRAP 0x1 ;  /* 0x000000040000795c */ /* 0x000fe20000300000 */
.L_x_29:
[----:B------:R-:W0:Y:S01]  /*2290*/  LDC R24, c[0x0][0x288] ;  /* 0x0000a200ff187b82 */ /* 0x000e220000000800 */
[--C-:B------:R-:W-:Y:S01]  /*22a0*/  SHF.R.U32.HI R6, RZ, 0x2, R2.reuse ;  /* 0x00000002ff067819 */ /* 0x100fe20000011602 */
[----:B------:R-:W-:Y:S01]  /*22b0*/  IMAD.SHL.U32 R17, R12, 0x40, RZ ;  /* 0x000000400c117824 */ /* 0x000fe200078e00ff */
[----:B------:R-:W-:Y:S01]  /*22c0*/  SHF.R.U32.HI R9, RZ, 0x7, R2 ;  /* 0x00000007ff097819 */ /* 0x000fe20000011602 */
[----:B------:R-:W-:Y:S01]  /*22d0*/  UIADD3 UR5, UR9, UR5, URZ ;  /* 0x0000000509057290 */ /* 0x000fe2000fffe03f */
[----:B------:R-:W-:Y:S01]  /*22e0*/  LOP3.LUT R7, R6, 0x7, RZ, 0xc0, !PT ;  /* 0x0000000706077812 */ /* 0x000fe200078ec0ff */
[C---:B------:R-:W-:Y:S01]  /*22f0*/  IMAD.SHL.U32 R12, R2.reuse, 0x2, RZ ;  /* 0x00000002020c7824 */ /* 0x040fe200078e00ff */
[----:B------:R-:W-:Y:S01]  /*2300*/  LOP3.LUT R6, R9, 0x1, RZ, 0xc0, !PT ;  /* 0x0000000109067812 */ /* 0x000fe200078ec0ff */
[----:B------:R-:W-:Y:S01]  /*2310*/  UISETP.GT.U32.AND UP0, UPT, UR5, 0x4, UPT ;  /* 0x000000040500788c */ /* 0x000fe2000bf04070 */
[C---:B------:R-:W-:Y:S01]  /*2320*/  LOP3.LUT R13, R2.reuse, 0x3, RZ, 0xc0, !PT ;  /* 0x00000003020d7812 */ /* 0x040fe200078ec0ff */
[----:B------:R-:W-:Y:S01]  /*2330*/  ULDC UR12, c[0x0][0x284] ;  /* 0x0000a100000c7ab9 */ /* 0x000fe20000000800 */
[----:B------:R-:W-:Y:S01]  /*2340*/  LOP3.LUT R8, R2, 0x60, RZ, 0xc0, !PT ;  /* 0x0000006002087812 */ /* 0x000fe200078ec0ff */
[----:B------:R-:W-:Y:S01]  /*2350*/  IMAD.SHL.U32 R26, R6, 0x40, RZ ;  /* 0x00000040061a7824 */ /* 0x000fe200078e00ff */
[----:B------:R-:W-:Y:S01]  /*2360*/  UISETP.LT.U32.AND UP0, UPT, UR9, 0x5, UP0 ;  /* 0x000000050900788c */ /* 0x000fe20008701070 */
[----:B------:R-:W-:Y:S01]  /*2370*/  SHF.R.S32.HI R32, RZ, 0x1f, R69 ;  /* 0x0000001fff207819 */ /* 0x000fe20000011445 */
[----:B------:R-:W-:Y:S01]  /*2380*/  UISETP.GE.U32.AND UP1, UPT, UR9, 0x5, UPT ;  /* 0x000000050900788c */ /* 0x000fe2000bf26070 */
[----:B------:R-:W-:Y:S01]  /*2390*/  SHF.R.U32.HI R8, RZ, 0x1, R8 ;  /* 0x00000001ff087819 */ /* 0x000fe20000011608 */
[----:B------:R-:W-:Y:S01]  /*23a0*/  ULDC.64 UR10, c[0x0][0x5d0] ;  /* 0x00017400000a7ab9 */ /* 0x000fe20000000a00 */
[--C-:B------:R-:W-:Y:S01]  /*23b0*/  LOP3.LUT R9, R26, 0x40, R7.reuse, 0xe2, !PT ;  /* 0x000000401a097812 */ /* 0x100fe200078ee207 */
[----:B------:R-:W-:Y:S01]  /*23c0*/  UIMAD.WIDE.U32 UR6, UR5, -0x33333333, URZ ;  /* 0xcccccccd050678a5 */ /* 0x000fe2000f8e003f */
[----:B------:R-:W-:Y:S01]  /*23d0*/  IADD3 R25, RZ, -R8, -R7 ;  /* 0x80000008ff197210 */ /* 0x000fe20007ffe807 */
[----:B------:R-:W-:Y:S01]  /*23e0*/  USEL UR8, URZ, 0x1, !UP0 ;  /* 0x000000013f087887 */ /* 0x000fe2000c000000 */
[----:B------:R-:W-:Y:S01]  /*23f0*/  LOP3.LUT R12, R17, 0x6, R12, 0xf8, !PT ;  /* 0x00000006110c7812 */ /* 0x000fe200078ef80c */
[----:B------:R-:W-:Y:S01]  /*2400*/  USHF.R.U32.HI UR6, URZ, 0x2, UR7 ;  /* 0x000000023f067899 */ /* 0x000fe20008011607 */
[----:B0-----:R-:W-:Y:S01]  /*2410*/  IMAD R26, R13, -0x2, R24 ;  /* 0xfffffffe0d1a7824 */ /* 0x001fe200078e0218 */
[----:B------:R-:W-:Y:S01]  /*2420*/  ISETP.GE.AND P0, PT, R17, R24, PT ;  /* 0x000000181100720c */ /* 0x000fe20003f06270 */
[----:B------:R-:W-:Y:S01]  /*2430*/  IMAD.SHL.U32 R24, R16, 0x80, RZ ;  /* 0x0000008010187824 */ /* 0x000fe200078e00ff */
[----:B------:R-:W-:Y:S01]  /*2440*/  SHF.R.S32.HI R13, RZ, 0x1f, R12 ;  /* 0x0000001fff0d7819 */ /* 0x000fe2000001140c */
[----:B------:R-:W-:Y:S01]  /*2450*/  IMAD R25, R6, -0x40, R25 ;  /* 0xffffffc006197824 */ /* 0x000fe200078e0219 */
[----:B------:R-:W-:Y:S01]  /*2460*/  ULOP3.LUT UR4, UR4, UR8, URZ, 0x3c, !UPT ;  /* 0x0000000804047292 */ /* 0x000fe2000f8e3c3f */
[----:B------:R-:W-:Y:S01]  /*2470*/  IMAD R6, R32, UR10, RZ ;  /* 0x0000000a20067c24 */ /* 0x000fe2000f8e02ff */
[----:B------:R-:W-:Y:S01]  /*2480*/  ISETP.GE.OR P0, PT, R24, UR12, P0 ;  /* 0x0000000c18007c0c */ /* 0x000fe20008706670 */
[----:B------:R-:W-:Y:S01]  /*2490*/  IMAD.WIDE R28, R16, 0x80, RZ ;  /* 0x00000080101c7825 */ /* 0x000fe200078e02ff */
[----:B------:R-:W-:Y:S01]  /*24a0*/  UIMAD UR5, UR6, -0x5, UR5 ;  /* 0xfffffffb060578a4 */ /* 0x000fe2000f8e0205 */
[----:B------:R-:W-:Y:S01]  /*24b0*/  IADD3 R25, -R24, UR12, R25 ;  /* 0x0000000c18197c10 */ /* 0x000fe2000fffe119 */
[----:B------:R-:W-:Y:S01]  /*24c0*/  @UP1 ULOP3.LUT UR4, UR4, 0x1, UR6, 0x78, !UPT ;  /* 0x0000000104041892 */ /* 0x000fe2000f8e7806 */
[C---:B------:R-:W-:Y:S01]  /*24d0*/  IMAD R27, R69.reuse, UR11, R6 ;  /* 0x0000000b451b7c24 */ /* 0x040fe2000f8e0206 */
[----:B------:R-:W-:Y:S01]  /*24e0*/  LOP3.LUT R33, R28, R9, R8, 0xfe, !PT ;  /* 0x000000091c217212 */ /* 0x000fe200078efe08 */
[----:B------:R-:W-:-:S04]  /*24f0*/  IMAD.WIDE.U32 R6, R69, UR10, R12 ;  /* 0x0000000a45067c25 */ /* 0x000fc8000f8e000c */
[----:B------:R-:W-:Y:S02]  /*2500*/  IMAD.IADD R7, R7, 0x1, R27 ;  /* 0x0000000107077824 */ /* 0x000fe400078e021b */
[----:B------:R-:W-:Y:S02]  /*2510*/  IMAD.IADD R26, R26, 0x1, -R17 ;  /* 0x000000011a1a7824 */ /* 0x000fe400078e0a11 */
[----:B------:R-:W-:Y:S01]  /*2520*/  IMAD.MOV.U32 R24, RZ, RZ, -0x1 ;  /* 0xffffffffff187424 */ /* 0x000fe200078e00ff */
[----:B------:R-:W-:Y:S06]  /*2530*/  @P0 BRA `(.L_x_31) ;  /* 0x0000002400940947 */ /* 0x000fec0003800000 */
[----:B------:R-:W0:Y:S01]  /*2540*/  LDC.64 R30, c[0x0][0x5c8] ;  /* 0x00017200ff1e7b82 */ /* 0x000e220000000a00 */
[----:B------:R-:W-:Y:S01]  /*2550*/  ULDC.64 UR6, c[0x0][0x5c0] ;  /* 0x0001700000067ab9 */ /* 0x000fe20000000a00 */
[----:B------:R-:W-:Y:S01]  /*2560*/  BSSY B0, `(.L_x_31) ;  /* 0x0000262000007945 */ /* 0x000fe20003800000 */
[-C--:B0-----:R-:W-:Y:S02]  /*2570*/  IMAD R8, R29, R30.reuse, RZ ;  /* 0x0000001e1d087224 */ /* 0x081fe400078e02ff */
[----:B------:R-:W-:-:S04]  /*2580*/  IMAD.WIDE.U32 R6, R33, R30, R6 ;  /* 0x0000001e21067225 */ /* 0x000fc800078e0006 */
[----:B------:R-:W-:Y:S01]  /*2590*/  IMAD R17, R33, R31, R8 ;  /* 0x0000001f21117224 */ /* 0x000fe200078e0208 */
[----:B------:R-:W-:Y:S02]  /*25a0*/  LEA R9, P0, R30, R6, 0x3 ;  /* 0x000000061e097211 */ /* 0x000fe400078018ff */
[----:B------:R-:W-:Y:S01]  /*25b0*/  IADD3 R8, P1, R6, UR6, RZ ;  /* 0x0000000606087c10 */ /* 0x000fe2000ff3e0ff */
[----:B------:R-:W-:Y:S01]  /*25c0*/  IMAD.IADD R17, R7, 0x1, R17 ;  /* 0x0000000107117824 */ /* 0x000fe200078e0211 */
[----:B------:R-:W-:-:S04]  /*25d0*/  IADD3 R6, P2, R9, UR6, RZ ;  /* 0x0000000609067c10 */ /* 0x000fc8000ff5e0ff */
[----:B------:R-:W-:Y:S02]  /*25e0*/  LEA.HI.X R7, R30, R17, R31, 0x3, P0 ;  /* 0x000000111e077211 */ /* 0x000fe400000f1c1f */
[----:B----45:R-:W-:Y:S02]  /*25f0*/  FSETP.NEU.AND P0, PT, R10, RZ, PT ;  /* 0x000000ff0a00720b */ /* 0x030fe40003f0d000 */
[----:B------:R-:W-:Y:S02]  /*2600*/  IADD3.X R9, R17, UR7, RZ, P1, !PT ;  /* 0x0000000711097c10 */ /* 0x000fe40008ffe4ff */
[----:B------:R-:W-:-:S09]  /*2610*/  IADD3.X R7, R7, UR7, RZ, P2, !PT ;  /* 0x0000000707077c10 */ /* 0x000fd200097fe4ff */
[----:B------:R-:W-:Y:S05]  /*2620*/  @!P0 BRA `(.L_x_32) ;  /* 0x0000001c00148947 */ /* 0x000fea0003800000 */
[----:B------:R-:W-:Y:S01]  /*2630*/  ULDC.64 UR6, c[0x0][0x5b8] ;  /* 0x00016e0000067ab9 */ /* 0x000fe20000000a00 */
[----:B------:R-:W-:Y:S01]  /*2640*/  ISETP.GE.AND P0, PT, R26, 0x1, PT ;  /* 0x000000011a00780c */ /* 0x000fe20003f06270 */
[----:B------:R-:W-:Y:S01]  /*2650*/  IMAD R30, R32, UR6, RZ ;  /* 0x00000006201e7c24 */ /* 0x000fe2000f8e02ff */
[----:B------:R-:W-:Y:S01]  /*2660*/  ULDC.64 UR10, c[0x0][0x5a8] ;  /* 0x00016a00000a7ab9 */ /* 0x000fe20000000a00 */
[----:B------:R-:W-:Y:S01]  /*2670*/  IMAD.WIDE.U32 R16, R69, UR6, R12 ;  /* 0x0000000645107c25 */ /* 0x000fe2000f8e000c */
[----:B------:R-:W-:Y:S01]  /*2680*/  ISETP.LT.OR P3, PT, R25, 0x1, !P0 ;  /* 0x000000011900780c */ /* 0x000fe20004761670 */
[----:B------:R-:W-:Y:S02]  /*2690*/  BSSY B1, `(.L_x_33) ;  /* 0x000000c000017945 */ /* 0x000fe40003800000 */
[----:B------:R-:W-:Y:S01]  /*26a0*/  IMAD R69, R69, UR7, R30 ;  /* 0x0000000745457c24 */ /* 0x000fe2000f8e021e */
[----:B------:R-:W-:Y:S02]  /*26b0*/  ULDC.64 UR6, c[0x0][0x5b0] ;  /* 0x00016c0000067ab9 */ /* 0x000fe40000000a00 */
[----:B------:R-:W-:-:S02]  /*26c0*/  IMAD R27, R29, UR6, RZ ;  /* 0x000000061d1b7c24 */ /* 0x000fc4000f8e02ff */
[----:B------:R-:W-:Y:S02]  /*26d0*/  IMAD.IADD R17, R17, 0x1, R69 ;  /* 0x0000000111117824 */ /* 0x000fe400078e0245 */
[C---:B------:R-:W-:Y:S02]  /*26e0*/  IMAD R27, R33.reuse, UR7, R27 ;  /* 0x00000007211b7c24 */ /* 0x040fe4000f8e021b */
[----:B------:R-:W-:-:S03]  /*26f0*/  IMAD.WIDE.U32 R12, R33, UR6, R16 ;  /* 0x00000006210c7c25 */ /* 0x000fc6000f8e0010 */
[----:B------:R-:W-:-:S04]  /*2700*/  IADD3 R12, P1, R12, UR10, RZ ;  /* 0x0000000a0c0c7c10 */ /* 0x000fc8000ff3e0ff */
[--C-:B------:R-:W-:Y:S02]  /*2710*/  IADD3.X R13, R13, UR11, R27.reuse, P1, !PT ;  /* 0x0000000b0d0d7c10 */ /* 0x100fe40008ffe41b */
[----:B------:R-:W-:Y:S01]  /*2720*/  PRMT R27, RZ, 0x7610, R27 ;  /* 0x00007610ff1b7816 */ /* 0x000fe2000000001b */
[----:B------:R-:W-:Y:S06]  /*2730*/  @P3 BRA `(.L_x_34) ;  /* 0x0000000000043947 */ /* 0x000fec0003800000 */
[----:B------:R0:W5:Y:S02]  /*2740*/  LDG.E.U8 R27, desc[UR16][R12.64] ;  /* 0x000000100c1b7981 */ /* 0x000164000c1e1100 */
.L_x_34:
[----:B------:R-:W-:Y:S05]  /*2750*/  BSYNC B1 ;  /* 0x0000000000017941 */ /* 0x000fea0003800000 */
.L_x_33:
[----:B-----5:R-:W-:Y:S01]  /*2760*/  LOP3.LUT R27, R27, 0xff, RZ, 0xc0, !PT ;  /* 0x000000ff1b1b7812 */ /* 0x020fe200078ec0ff */
[----:B------:R-:W-:Y:S01]  /*2770*/  BSSY B1, `(.L_x_35) ;  /* 0x000000c000017945 */ /* 0x000fe20003800000 */
[----:B------:R-:W-:Y:S02]  /*2780*/  ISETP.GE.AND P1, PT, R26, 0x2, PT ;  /* 0x000000021a00780c */ /* 0x000fe40003f26270 */
[----:B------:R-:W-:Y:S02]  /*2790*/  F2FP.F16.E4M3.UNPACK_B R27, R27 ;  /* 0x0000001bff1b723e */ /* 0x000fe400020006ff */
[----:B------:R-:W-:-:S03]  /*27a0*/  ISETP.LT.OR P2, PT, R25, 0x1, !P1 ;  /* 0x000000011900780c */ /* 0x000fc60004f41670 */
[----:B------:R-:W-:-:S05]  /*27b0*/  HADD2.F32 R27, -RZ, R27.H0_H0 ;  /* 0x2000001bff1b7230 */ /* 0x000fca0000004100 */
[----:B------:R-:W-:Y:S01]  /*27c0*/  FMUL R30, R27, R10 ;  /* 0x0000000a1b1e7220 */ /* 0x000fe20000400000 */
[----:B------:R-:W-:-:S03]  /*27d0*/  PRMT R27, RZ, 0x7610, R27 ;  /* 0x00007610ff1b7816 */ /* 0x000fc6000000001b */
[----:B--2---:R-:W-:-:S05]  /*27e0*/  FFMA R30, R79, R3, R30 ;  /* 0x000000034f1e7223 */ /* 0x004fca000000001e */
[----:B------:R-:W-:-:S05]  /*27f0*/  F2FP.SATFINITE.E4M3.F32.PACK_AB_MERGE_C R31, RZ, R30, RZ ;  /* 0x0000001eff1f723e */ /* 0x000fca00048070ff */
[----:B------:R1:W-:Y:S01]  /*2800*/  @!P3 STG.E.U8 desc[UR16][R8.64], R31 ;  /* 0x0000001f0800b986 */ /* 0x0003e2000c101110 */
[----:B------:R-:W-:Y:S05]  /*2810*/  @P2 BRA `(.L_x_36) ;  /* 0x0000000000042947 */ /* 0x000fea0003800000 */
[----:B------:R2:W5:Y:S02]  /*2820*/  LDG.E.U8 R27, desc[UR16][R12.64+0x1] ;  /* 0x000001100c1b7981 */ /* 0x000564000c1e1100 */
.L_x_36:
[----:B------:R-:W-:Y:S05]  /*2830*/  BSYNC B1 ;  /* 0x0000000000017941 */ /* 0x000fea0003800000 */
.L_x_35:
[----:B-----5:R-:W-:Y:S01]  /*2840*/  LOP3.LUT R27, R27, 0xff, RZ, 0xc0, !PT ;  /* 0x000000ff1b1b7812 */ /* 0x020fe200078ec0ff */
[----:B------:R-:W-:Y:S01]  /*2850*/  BSSY B1, `(.L_x_37) ;  /* 0x0000012000017945 */ /* 0x000fe20003800000 */
[----:B-1----:R-:W-:Y:S02]  /*2860*/  IADD3 R31, P3, R33, 0x8, RZ ;  /* 0x00000008211f7810 */ /* 0x002fe40007f7e0ff */
[----:B------:R-:W-:Y:S02]  /*2870*/  F2FP.F16.E4M3.UNPACK_B R27, R27 ;  /* 0x0000001bff1b723e */ /* 0x000fe400020006ff */
[----:B------:R-:W-:Y:S01]  /*2880*/  ISETP.LT.OR P0, PT, R25, 0x9, !P0 ;  /* 0x000000091900780c */ /* 0x000fe20004701670 */
[----:B------:R-:W-:Y:S02]  /*2890*/  IMAD.X R28, RZ, RZ, R29, P3 ;  /* 0x000000ffff1c7224 */ /* 0x000fe400018e061d */
[----:B------:R-:W-:Y:S02]  /*28a0*/  HADD2.F32 R27, -RZ, R27.H0_H0 ;  /* 0x2000001bff1b7230 */ /* 0x000fe40000004100 */
[----:B------:R-:W-:-:S02]  /*28b0*/  IMAD R28, R28, UR6, RZ ;  /* 0x000000061c1c7c24 */ /* 0x000fc4000f8e02ff */
[----:B------:R-:W-:-:S04]  /*28c0*/  IMAD.WIDE.U32 R16, R31, UR6, R16 ;  /* 0x000000061f107c25 */ /* 0x000fc8000f8e0010 */
[----:B------:R-:W-:Y:S01]  /*28d0*/  FMUL R27, R27, R10 ;  /* 0x0000000a1b1b7220 */ /* 0x000fe20000400000 */
[----:B------:R-:W-:-:S03]  /*28e0*/  IMAD R31, R31, UR7, R28 ;  /* 0x000000071f1f7c24 */ /* 0x000fc6000f8e021c */
[----:B------:R-:W-:Y:S01]  /*28f0*/  FFMA R27, R78, R3, R27 ;  /* 0x000000034e1b7223 */ /* 0x000fe2000000001b */
[----:B------:R-:W-:-:S04]  /*2900*/  IADD3 R16, P3, R16, UR10, RZ ;  /* 0x0000000a10107c10 */ /* 0x000fc8000ff7e0ff */
[----:B------:R-:W-:Y:S02]  /*2910*/  F2FP.SATFINITE.E4M3.F32.PACK_AB_MERGE_C R29, RZ, R27, RZ ;  /* 0x0000001bff1d723e */ /* 0x000fe400048070ff */
[----:B------:R-:W-:Y:S02]  /*2920*/  IADD3.X R17, R17, UR11, R31, P3, !PT ;  /* 0x0000000b11117c10 */ /* 0x000fe40009ffe41f */
[----:B------:R-:W-:Y:S01]  /*2930*/  PRMT R27, RZ, 0x7610, R27 ;  /* 0x00007610ff1b7816 */ /* 0x000fe2000000001b */
[----:B------:R1:W-:Y:S01]  /*2940*/  @!P2 STG.E.U8 desc[UR16][R8.64+0x1], R29 ;  /* 0x0000011d0800a986 */ /* 0x0003e2000c101110 */
[----:B------:R-:W-:Y:S05]  /*2950*/  @P0 BRA `(.L_x_38) ;  /* 0x0000000000040947 */ /* 0x000fea0003800000 */
[----:B------:R3:W5:Y:S02]  /*2960*/  LDG.E.U8 R27, desc[UR16][R16.64] ;  /* 0x00000010101b7981 */ /* 0x000764000c1e1100 */
.L_x_38:
[----:B------:R-:W-:Y:S05]  /*2970*/  BSYNC B1 ;  /* 0x0000000000017941 */ /* 0x000fea0003800000 */
.L_x_37:
[----:B-----5:R-:W-:Y:S01]  /*2980*/  LOP3.LUT R27, R27, 0xff, RZ, 0xc0, !PT ;  /* 0x000000ff1b1b7812 */ /* 0x020fe200078ec0ff */
[----:B------:R-:W-:Y:S01]  /*2990*/  BSSY B1, `(.L_x_39) ;  /* 0x000000b000017945 */ /* 0x000fe20003800000 */
[----:B------:R-:W-:Y:S02]  /*29a0*/  ISETP.LT.OR P1, PT, R25, 0x9, !P1 ;  /* 0x000000091900780c */ /* 0x000fe40004f21670 */
[----:B------:R-:W-:-:S05]  /*29b0*/  F2FP.F16.E4M3.UNPACK_B R27, R27 ;  /* 0x0000001bff1b723e */ /* 0x000fca00020006ff */
[----:B------:R-:W-:-:S05]  /*29c0*/  HADD2.F32 R27, -RZ, R27.H0_H0 ;  /* 0x2000001bff1b7230 */ /* 0x000fca0000004100 */
[----:B------:R-:W-:Y:S01]  /*29d0*/  FMUL R28, R27, R10 ;  /* 0x0000000a1b1c7220 */ /* 0x000fe20000400000 */
[----:B------:R-:W-:-:S03]  /*29e0*/  PRMT R27, RZ, 0x7610, R27 ;  /* 0x00007610ff1b7816 */ /* 0x000fc6000000001b */
[----:B------:R-:W-:-:S05]  /*29f0*/  FFMA R28, R77, R3, R28 ;  /* 0x000000034d1c7223 */ /* 0x000fca000000001c */
[----:B-1----:R-:W-:-:S05]  /*2a00*/  F2FP.SATFINITE.E4M3.F32.PACK_AB_MERGE_C R29, RZ, R28, RZ ;  /* 0x0000001cff1d723e */ /* 0x002fca00048070ff */
[----:B------:R1:W-:Y:S01]  /*2a10*/  @!P0 STG.E.U8 desc[UR16][R6.64], R29 ;  /* 0x0000001d06008986 */ /* 0x0003e2000c101110 */
[----:B------:R-:W-:Y:S05]  /*2a20*/  @P1 BRA `(.L_x_40) ;  /* 0x0000000000041947 */ /* 0x000fea0003800000 */
[----:B------:R4:W5:Y:S02]  /*2a30*/  LDG.E.U8 R27, desc[UR16][R16.64+0x1] ;  /* 0x00000110101b7981 */ /* 0x000964000c1e1100 */
.L_x_40:
[----:B------:R-:W-:Y:S05]  /*2a40*/  BSYNC B1 ;  /* 0x0000000000017941 */ /* 0x000fea0003800000 */
.L_x_39:
[----:B-----5:R-:W-:Y:S01]  /*2a50*/  LOP3.LUT R27, R27, 0xff, RZ, 0xc0, !PT ;  /* 0x000000ff1b1b7812 */ /* 0x020fe200078ec0ff */
[----:B------:R-:W-:Y:S01]  /*2a60*/  BSSY B1, `(.L_x_41) ;  /* 0x000000c000017945 */ /* 0x000fe20003800000 */
[----:B------:R-:W-:Y:S02]  /*2a70*/  ISETP.GE.AND P0, PT, R26, 0x9, PT ;  /* 0x000000091a00780c */ /* 0x000fe40003f06270 */
[----:B------:R-:W-:Y:S02]  /*2a80*/  F2FP.F16.E4M3.UNPACK_B R27, R27 ;  /* 0x0000001bff1b723e */ /* 0x000fe400020006ff */
[----:B------:R-:W-:-:S03]  /*2a90*/  ISETP.LT.OR P2, PT, R25, 0x1, !P0 ;  /* 0x000000011900780c */ /* 0x000fc60004741670 */
[----:B------:R-:W-:-:S05]  /*2aa0*/  HADD2.F32 R27, -RZ, R27.H0_H0 ;  /* 0x2000001bff1b7230 */ /* 0x000fca0000004100 */
[----:B------:R-:W-:-:S04]  /*2ab0*/  FMUL R27, R27, R10 ;  /* 0x0000000a1b1b7220 */ /* 0x000fc80000400000 */
[----:B------:R-:W-:-:S05]  /*2ac0*/  FFMA R27, R76, R3, R27 ;  /* 0x000000034c1b7223 */ /* 0x000fca000000001b */
[----:B-1----:R-:W-:Y:S02]  /*2ad0*/  F2FP.SATFINITE.E4M3.F32.PACK_AB_MERGE_C R29, RZ, R27, RZ ;  /* 0x0000001bff1d723e */ /* 0x002fe400048070ff */
[----:B------:R-:W-:-:S03]  /*2ae0*/  PRMT R27, RZ, 0x7610, R27 ;  /* 0x00007610ff1b7816 */ /* 0x000fc6000000001b */
[----:B------:R1:W-:Y:S01]  /*2af0*/  @!P1 STG.E.U8 desc[UR16][R6.64+0x1], R29 ;  /* 0x0000011d06009986 */ /* 0x0003e2000c101110 */
[----:B------:R-:W-:Y:S05]  /*2b00*/  @P2 BRA `(.L_x_42) ;  /* 0x0000000000042947 */ /* 0x000fea0003800000 */
[----:B------:R0:W5:Y:S02]  /*2b10*/  LDG.E.U8 R27, desc[UR16][R12.64+0x8] ;  /* 0x000008100c1b7981 */ /* 0x000164000c1e1100 */
.L_x_42:
[----:B------:R-:W-:Y:S05]  /*2b20*/  BSYNC B1 ;  /* 0x0000000000017941 */ /* 0x000fea0003800000 */
.L_x_41:
        /* <DEDUP_REMOVED lines=13> */
.L_x_44:
[----:B------:R-:W-:Y:S05]  /*2c00*/  BSYNC B1 ;  /* 0x0000000000017941 */ /* 0x000fea0003800000 */
.L_x_43:
[----:B-----5:R-:W-:Y:S01]  /*2c10*/  LOP3.LUT R27, R27, 0xff, RZ, 0xc0, !PT ;  /* 0x000000ff1b1b7812 */ /* 0x020fe200078ec0ff */
[----:B------:R-:W-:Y:S01]  /*2c20*/  BSSY B1, `(.L_x_45) ;  /* 0x000000b000017945 */ /* 0x000fe20003800000 */
[----:B------:R-:W-:Y:S02]  /*2c30*/  ISETP.LT.OR P0, PT, R25, 0x9, !P0 ;  /* 0x000000091900780c */ /* 0x000fe40004701670 */
[----:B------:R-:W-:-:S05]  /*2c40*/  F2FP.F16.E4M3.UNPACK_B R27, R27 ;  /* 0x0000001bff1b723e */ /* 0x000fca00020006ff */
        /* <DEDUP_REMOVED lines=8> */
.L_x_46:
[----:B------:R-:W-:Y:S05]  /*2cd0*/  BSYNC B1 ;  /* 0x0000000000017941 */ /* 0x000fea0003800000 */
.L_x_45:
        /* <DEDUP_REMOVED lines=12> */
.L_x_48:
[----:B------:R-:W-:Y:S05]  /*2da0*/  BSYNC B1 ;  /* 0x0000000000017941 */ /* 0x000fea0003800000 */
.L_x_47:
        /* <DEDUP_REMOVED lines=13> */
.L_x_50:
[----:B------:R-:W-:Y:S05]  /*2e80*/  BSYNC B1 ;  /* 0x0000000000017941 */ /* 0x000fea0003800000 */
.L_x_49:
        /* <DEDUP_REMOVED lines=13> */
.L_x_52:
[----:B------:R-:W-:Y:S05]  /*2f60*/  BSYNC B1 ;  /* 0x0000000000017941 */ /* 0x000fea0003800000 */
.L_x_51:
        /* <DEDUP_REMOVED lines=12> */
.L_x_54:
[----:B------:R-:W-:Y:S05]  /*3030*/  BSYNC B1 ;  /* 0x0000000000017941 */ /* 0x000fea0003800000 */
.L_x_53:
        /* <DEDUP_REMOVED lines=12> */
.L_x_56:
[----:B------:R-:W-:Y:S05]  /*3100*/  BSYNC B1 ;  /* 0x0000000000017941 */ /* 0x000fea0003800000 */
.L_x_55:
        /* <DEDUP_REMOVED lines=13> */
.L_x_58:
[----:B------:R-:W-:Y:S05]  /*31e0*/  BSYNC B1 ;  /* 0x0000000000017941 */ /* 0x000fea0003800000 */
.L_x_57:
        /* <DEDUP_REMOVED lines=13> */
.L_x_60:
[----:B------:R-:W-:Y:S05]  /*32c0*/  BSYNC B1 ;  /* 0x0000000000017941 */ /* 0x000fea0003800000 */
.L_x_59:
        /* <DEDUP_REMOVED lines=12> */
.L_x_62:
[----:B------:R-:W-:Y:S05]  /*3390*/  BSYNC B1 ;  /* 0x0000000000017941 */ /* 0x000fea0003800000 */
.L_x_61:
        /* <DEDUP_REMOVED lines=12> */
.L_x_64:
[----:B------:R-:W-:Y:S05]  /*3460*/  BSYNC B1 ;  /* 0x0000000000017941 */ /* 0x000fea0003800000 */
.L_x_63:
        /* <DEDUP_REMOVED lines=13> */
.L_x_66:
[----:B------:R-:W-:Y:S05]  /*3540*/  BSYNC B1 ;  /* 0x0000000000017941 */ /* 0x000fea0003800000 */
.L_x_65:
        /* <DEDUP_REMOVED lines=13> */
.L_x_68:
[----:B------:R-:W-:Y:S05]  /*3620*/  BSYNC B1 ;  /* 0x0000000000017941 */ /* 0x000fea0003800000 */
.L_x_67:
        /* <DEDUP_REMOVED lines=12> */
.L_x_70:
[----:B------:R-:W-:Y:S05]  /*36f0*/  BSYNC B1 ;  /* 0x0000000000017941 */ /* 0x000fea0003800000 */
.L_x_69:
        /* <DEDUP_REMOVED lines=12> */
.L_x_72:
[----:B------:R-:W-:Y:S05]  /*37c0*/  BSYNC B1 ;  /* 0x0000000000017941 */ /* 0x000fea0003800000 */
.L_x_71:
        /* <DEDUP_REMOVED lines=13> */
.L_x_74:
[----:B------:R-:W-:Y:S05]  /*38a0*/  BSYNC B1 ;  /* 0x0000000000017941 */ /* 0x000fea0003800000 */
.L_x_73:
        /* <DEDUP_REMOVED lines=13> */
.L_x_76:
[----:B------:R-:W-:Y:S05]  /*3980*/  BSYNC B1 ;  /* 0x0000000000017941 */ /* 0x000fea0003800000 */
.L_x_75:
        /* <DEDUP_REMOVED lines=12> */
.L_x_78:
[----:B------:R-:W-:Y:S05]  /*3a50*/  BSYNC B1 ;  /* 0x0000000000017941 */ /* 0x000fea0003800000 */
.L_x_77:
[----:B-----5:R-:W-:Y:S01]  /*3a60*/  LOP3.LUT R27, R27, 0xff, RZ, 0xc0, !PT ;  /* 0x000000ff1b1b7812 */ /* 0x020fe200078ec0ff */
[----:B------:R-:W-:Y:S01]  /*3a70*/  BSSY B1, `(.L_x_79) ;  /* 0x000000b000017945 */ /* 0x000fe20003800000 */
[----:B------:R-:W-:Y:S02]  /*3a80*/  ISETP.LT.OR P1, PT, R25, 0x9, !P1 ;  /* 0x000000091900780c */ /* 0x000fe40004f21670 */
[----:B------:R-:W-:-:S05]  /*3a90*/  F2FP.F16.E4M3.UNPACK_B R27, R27 ;  /* 0x0000001bff1b723e */ /* 0x000fca00020006ff */
[----:B------:R-:W-:-:S05]  /*3aa0*/  HADD2.F32 R27, -RZ, R27.H0_H0 ;  /* 0x2000001bff1b7230 */ /* 0x000fca0000004100 */
[----:B------:R-:W-:-:S04]  /*3ab0*/  FMUL R28, R27, R10 ;  /* 0x0000000a1b1c7220 */ /* 0x000fc80000400000 */
[----:B------:R-:W-:Y:S01]  /*3ac0*/  FFMA R28, R23, R3, R28 ;  /* 0x00000003171c7223 */ /* 0x000fe2000000001c */
[----:B------:R-:W-:-:S04]  /*3ad0*/  PRMT R23, RZ, 0x7610, R23 ;  /* 0x00007610ff177816 */ /* 0x000fc80000000017 */
[----:B------:R-:W-:-:S05]  /*3ae0*/  F2FP.SATFINITE.E4M3.F32.PACK_AB_MERGE_C R27, RZ, R28, RZ ;  /* 0x0000001cff1b723e */ /* 0x000fca00048070ff */
[----:B------:R0:W-:Y:S01]  /*3af0*/  @!P0 STG.E.U8 desc[UR16][R6.64+0x28], R27 ;  /* 0x0000281b06008986 */ /* 0x0001e2000c101110 */
[----:B------:R-:W-:Y:S05]  /*3b00*/  @P1 BRA `(.L_x_80) ;  /* 0x0000000000041947 */ /* 0x000fea0003800000 */
[----:B------:R0:W5:Y:S02]  /*3b10*/  LDG.E.U8 R23, desc[UR16][R16.64+0x29] ;  /* 0x0000291010177981 */ /* 0x000164000c1e1100 */
.L_x_80:
[----:B------:R-:W-:Y:S05]  /*3b20*/  BSYNC B1 ;  /* 0x0000000000017941 */ /* 0x000fea0003800000 */
.L_x_79:
        /* <DEDUP_REMOVED lines=8> */
[----:B0-----:R-:W-:Y:S02]  /*3bb0*/  F2FP.SATFINITE.E4M3.F32.PACK_AB_MERGE_C R27, RZ, R23, RZ ;  /* 0x00000017ff1b723e */ /* 0x001fe400048070ff */
[----:B------:R-:W-:-:S03]  /*3bc0*/  PRMT R23, RZ, 0x7610, R23 ;  /* 0x00007610ff177816 */ /* 0x000fc60000000017 */
[----:B------:R0:W-:Y:S01]  /*3bd0*/  @!P1 STG.E.U8 desc[UR16][R6.64+0x29], R27 ;  /* 0x0000291b06009986 */ /* 0x0001e2000c101110 */
[----:B------:R-:W-:Y:S05]  /*3be0*/  @P2 BRA `(.L_x_82) ;  /* 0x0000000000042947 */ /* 0x000fea0003800000 */
[----:B------:R0:W5:Y:S02]  /*3bf0*/  LDG.E.U8 R23, desc[UR16][R12.64+0x30] ;  /* 0x000030100c177981 */ /* 0x000164000c1e1100 */
.L_x_82:
[----:B------:R-:W-:Y:S05]  /*3c00*/  BSYNC B1 ;  /* 0x0000000000017941 */ /* 0x000fea0003800000 */
.L_x_81:
[----:B-----5:R-:W-:Y:S01]  /*3c10*/  LOP3.LUT R23, R23, 0xff, RZ, 0xc0, !PT ;  /* 0x000000ff17177812 */ /* 0x020fe200078ec0ff */
[----:B------:R-:W-:Y:S01]  /*3c20*/  BSSY B1, `(.L_x_83) ;  /* 0x000000c000017945 */ /* 0x000fe20003800000 */
[----:B------:R-:W-:Y:S02]  /*3c30*/  ISETP.GE.AND P1, PT, R26, 0x32, PT ;  /* 0x000000321a00780c */ /* 0x000fe40003f26270 */
[----:B------:R-:W-:Y:S02]  /*3c40*/  F2FP.F16.E4M3.UNPACK_B R23, R23 ;  /* 0x00000017ff17723e */ /* 0x000fe400020006ff */
[----:B------:R-:W-:-:S03]  /*3c50*/  ISETP.LT.OR P3, PT, R25, 0x1, !P1 ;  /* 0x000000011900780c */ /* 0x000fc60004f61670 */
        /* <DEDUP_REMOVED lines=8> */
.L_x_84:
[----:B------:R-:W-:Y:S05]  /*3ce0*/  BSYNC B1 ;  /* 0x0000000000017941 */ /* 0x000fea0003800000 */
.L_x_83:
[----:B-----5:R-:W-:Y:S01]  /*3cf0*/  LOP3.LUT R21, R21, 0xff, RZ, 0xc0, !PT ;  /* 0x000000ff15157812 */ /* 0x020fe200078ec0ff */
[----:B------:R-:W-:Y:S01]  /*3d00*/  BSSY B1, `(.L_x_85) ;  /* 0x000000b000017945 */ /* 0x000fe20003800000 */
[----:B------:R-:W-:Y:S02]  /*3d10*/  ISETP.LT.OR P0, PT, R25, 0x9, !P0 ;  /* 0x000000091900780c */ /* 0x000fe40004701670 */
[----:B------:R-:W-:-:S05]  /*3d20*/  F2FP.F16.E4M3.UNPACK_B R21, R21 ;  /* 0x00000015ff15723e */ /* 0x000fca00020006ff */
        /* <DEDUP_REMOVED lines=8> */
.L_x_86:
[----:B------:R-:W-:Y:S05]  /*3db0*/  BSYNC B1 ;  /* 0x0000000000017941 */ /* 0x000fea0003800000 */
.L_x_85:
        /* <DEDUP_REMOVED lines=12> */
.L_x_88:
[----:B------:R-:W-:Y:S05]  /*3e80*/  BSYNC B1 ;  /* 0x0000000000017941 */ /* 0x000fea0003800000 */
.L_x_87:
        /* <DEDUP_REMOVED lines=13> */
.L_x_90:
[----:B------:R-:W-:Y:S05]  /*3f60*/  BSYNC B1 ;  /* 0x0000000000017941 */ /* 0x000fea0003800000 */
.L_x_89:
        /* <DEDUP_REMOVED lines=13> */
.L_x_92:
[----:B------:R-:W-:Y:S05]  /*4040*/  BSYNC B1 ;  /* 0x0000000000017941 */ /* 0x000fea0003800000 */
.L_x_91:
[----:B-----5:R-:W-:Y:S01]  /*4050*/  LOP3.LUT R15, R15, 0xff, RZ, 0xc0, !PT ;  /* 0x000000ff0f0f7812 */ /* 0x020fe200078ec0ff */
[----:B------:R-:W-:Y:S01]  /*4060*/  BSSY B1, `(.L_x_93) ;  /* 0x000000b000017945 */ /* 0x000fe20003800000 */
[----:B------:R-:W-:Y:S02]  /*4070*/  ISETP.LT.OR P0, PT, R25, 0x9, !P0 ;  /* 0x000000091900780c */ /* 0x000fe40004701670 */
[----:B------:R-:W-:Y:S02]  /*4080*/  F2FP.F16.E4M3.UNPACK_B R15, R15 ;  /* 0x0000000fff0f723e */ /* 0x000fe400020006ff */
[----:B0-2---:R-:W-:-:S03]  /*4090*/  PRMT R12, RZ, 0x7610, R12 ;  /* 0x00007610ff0c7816 */ /* 0x005fc6000000000c */
[----:B------:R-:W-:-:S05]  /*40a0*/  HADD2.F32 R15, -RZ, R15.H0_H0 ;  /* 0x2000000fff0f7230 */ /* 0x000fca0000004100 */
[----:B------:R-:W-:-:S04]  /*40b0*/  FMUL R15, R15, R10 ;  /* 0x0000000a0f0f7220 */ /* 0x000fc80000400000 */
[----:B------:R-:W-:-:S05]  /*40c0*/  FFMA R15, R18, R3, R15 ;  /* 0x00000003120f7223 */ /* 0x000fca000000000f */
[----:B------:R-:W-:-:S05]  /*40d0*/  F2FP.SATFINITE.E4M3.F32.PACK_AB_MERGE_C R15, RZ, R15, RZ ;  /* 0x0000000fff0f723e */ /* 0x000fca00048070ff */
[----:B------:R0:W-:Y:S01]  /*40e0*/  @!P3 STG.E.U8 desc[UR16][R8.64+0x39], R15 ;  /* 0x0000390f0800b986 */ /* 0x0001e2000c101110 */
[----:B------:R-:W-:Y:S05]  /*40f0*/  @P0 BRA `(.L_x_94) ;  /* 0x0000000000040947 */ /* 0x000fea0003800000 */
[----:B------:R2:W5:Y:S02]  /*4100*/  LDG.E.U8 R12, desc[UR16][R16.64+0x38] ;  /* 0x00003810100c7981 */ /* 0x000564000c1e1100 */
.L_x_94:
[----:B------:R-:W-:Y:S05]  /*4110*/  BSYNC B1 ;  /* 0x0000000000017941 */ /* 0x000fea0003800000 */
.L_x_93:
[----:B-----5:R-:W-:Y:S01]  /*4120*/  LOP3.LUT R12, R12, 0xff, RZ, 0xc0, !PT ;  /* 0x000000ff0c0c7812 */ /* 0x020fe200078ec0ff */
[----:B------:R-:W-:Y:S01]  /*4130*/  BSSY B1, `(.L_x_95) ;  /* 0x000000b000017945 */ /* 0x000fe20003800000 */
[----:B------:R-:W-:Y:S02]  /*4140*/  ISETP.LT.OR P1, PT, R25, 0x9, !P1 ;  /* 0x000000091900780c */ /* 0x000fe40004f21670 */
[----:B------:R-:W-:-:S05]  /*4150*/  F2FP.F16.E4M3.UNPACK_B R12, R12 ;  /* 0x0000000cff0c723e */ /* 0x000fca00020006ff */
[----:B01----:R-:W-:-:S05]  /*4160*/  HADD2.F32 R9, -RZ, R12.H0_H0 ;  /* 0x2000000cff097230 */ /* 0x003fca0000004100 */
[----:B------:R-:W-:-:S04]  /*4170*/  FMUL R8, R9, R10 ;  /* 0x0000000a09087220 */ /* 0x000fc80000400000 */
[----:B------:R-:W-:-:S05]  /*4180*/  FFMA R8, R11, R3, R8 ;  /* 0x000000030b087223 */ /* 0x000fca0000000008 */
[----:B------:R-:W-:Y:S02]  /*4190*/  F2FP.SATFINITE.E4M3.F32.PACK_AB_MERGE_C R9, RZ, R8, RZ ;  /* 0x00000008ff09723e */ /* 0x000fe400048070ff */
[----:B------:R-:W-:-:S03]  /*41a0*/  PRMT R8, RZ, 0x7610, R8 ;  /* 0x00007610ff087816 */ /* 0x000fc60000000008 */
[----:B------:R0:W-:Y:S01]  /*41b0*/  @!P0 STG.E.U8 desc[UR16][R6.64+0x38], R9 ;  /* 0x0000380906008986 */ /* 0x0001e2000c101110 */
[----:B------:R-:W-:Y:S05]  /*41c0*/  @P1 BRA `(.L_x_96) ;  /* 0x0000000000041947 */ /* 0x000fea0003800000 */
[----:B------:R1:W5:Y:S02]  /*41d0*/  LDG.E.U8 R8, desc[UR16][R16.64+0x39] ;  /* 0x0000391010087981 */ /* 0x000364000c1e1100 */
.L_x_96:
[----:B------:R-:W-:Y:S05]  /*41e0*/  BSYNC B1 ;  /* 0x0000000000017941 */ /* 0x000fea0003800000 */
.L_x_95:
[----:B------:R-:W-:Y:S05]  /*41f0*/  @P1 BRA `(.L_x_97) ;  /* 0x0000000800601947 */ /* 0x000fea0003800000 */
[----:B-----5:R-:W-:-:S04]  /*4200*/  LOP3.LUT R8, R8, 0xff, RZ, 0xc0, !PT ;  /* 0x000000ff08087812 */ /* 0x020fc800078ec0ff */
[----:B------:R-:W-:-:S05]  /*4210*/  F2FP.F16.E4M3.UNPACK_B R8, R8 ;  /* 0x00000008ff08723e */ /* 0x000fca00020006ff */
[----:B0-----:R-:W-:-:S05]  /*4220*/  HADD2.F32 R9, -RZ, R8.H0_H0 ;  /* 0x20000008ff097230 */ /* 0x001fca0000004100 */
[----:B------:R-:W-:-:S04]  /*4230*/  FMUL R9, R9, R10 ;  /* 0x0000000a09097220 */ /* 0x000fc80000400000 */
[----:B------:R-:W-:-:S05]  /*4240*/  FFMA R9, R14, R3, R9 ;  /* 0x000000030e097223 */ /* 0x000fca0000000009 */
[----:B------:R-:W-:-:S05]  /*4250*/  F2FP.SATFINITE.E4M3.F32.PACK_AB_MERGE_C R9, RZ, R9, RZ ;  /* 0x00000009ff09723e */ /* 0x000fca00048070ff */
[----:B------:R0:W-:Y:S01]  /*4260*/  STG.E.U8 desc[UR16][R6.64+0x39], R9 ;  /* 0x0000390906007986 */ /* 0x0001e2000c101110 */
[----:B------:R-:W-:Y:S05]  /*4270*/  BRA `(.L_x_97) ;  /* 0x0000000800407947 */ /* 0x000fea0003800000 */
.L_x_32:
[C---:B------:R-:W-:Y:S01]  /*4280*/  ISETP.GE.AND P3, PT, R26.reuse, 0x1, PT ;  /* 0x000000011a00780c */ /* 0x040fe20003f66270 */
[-C--:B--2---:R-:W-:Y:S01]  /*4290*/  FMUL R79, R79, R3.reuse ;  /* 0x000000034f4f7220 */ /* 0x084fe20000400000 */
[----:B------:R-:W-:Y:S01]  /*42a0*/  ISETP.GE.AND P0, PT, R26, 0x2, PT ;  /* 0x000000021a00780c */ /* 0x000fe20003f06270 */
[-C--:B------:R-:W-:Y:S01]  /*42b0*/  FMUL R78, R78, R3.reuse ;  /* 0x000000034e4e7220 */ /* 0x080fe20000400000 */
[----:B------:R-:W-:Y:S01]  /*42c0*/  ISETP.LT.OR P1, PT, R25, 0x1, !P3 ;  /* 0x000000011900780c */ /* 0x000fe20005f21670 */
[-C--:B------:R-:W-:Y:S01]  /*42d0*/  FMUL R77, R77, R3.reuse ;  /* 0x000000034d4d7220 */ /* 0x080fe20000400000 */
[C---:B------:R-:W-:Y:S01]  /*42e0*/  ISETP.LT.OR P2, PT, R25.reuse, 0x1, !P0 ;  /* 0x000000011900780c */ /* 0x040fe20004741670 */
[-C--:B------:R-:W-:Y:S01]  /*42f0*/  FMUL R76, R76, R3.reuse ;  /* 0x000000034c4c7220 */ /* 0x080fe20000400000 */
[----:B------:R-:W-:Y:S01]  /*4300*/  ISETP.LT.OR P3, PT, R25, 0x9, !P3 ;  /* 0x000000091900780c */ /* 0x000fe20005f61670 */
[----:B------:R-:W-:Y:S01]  /*4310*/  FMUL R75, R75, R3 ;  /* 0x000000034b4b7220 */ /* 0x000fe20000400000 */
[----:B------:R-:W-:Y:S01]  /*4320*/  F2FP.SATFINITE.E4M3.F32.PACK_AB_MERGE_C R79, RZ, R79, RZ ;  /* 0x0000004fff4f723e */ /* 0x000fe200048070ff */
[-C--:B------:R-:W-:Y:S01]  /*4330*/  FMUL R74, R74, R3.reuse ;  /* 0x000000034a4a7220 */ /* 0x080fe20000400000 */
[----:B------:R-:W-:Y:S01]  /*4340*/  F2FP.SATFINITE.E4M3.F32.PACK_AB_MERGE_C R13, RZ, R78, RZ ;  /* 0x0000004eff0d723e */ /* 0x000fe200048070ff */
[----:B------:R-:W-:Y:S01]  /*4350*/  FMUL R73, R73, R3 ;  /* 0x0000000349497220 */ /* 0x000fe20000400000 */
[----:B------:R-:W-:Y:S01]  /*4360*/  F2FP.SATFINITE.E4M3.F32.PACK_AB_MERGE_C R77, RZ, R77, RZ ;  /* 0x0000004dff4d723e */ /* 0x000fe200048070ff */
[-C--:B------:R-:W-:Y:S01]  /*4370*/  FMUL R72, R72, R3.reuse ;  /* 0x0000000348487220 */ /* 0x080fe20000400000 */
[----:B------:R-:W-:Y:S01]  /*4380*/  ISETP.LT.OR P0, PT, R25, 0x9, !P0 ;  /* 0x000000091900780c */ /* 0x000fe20004701670 */
[----:B------:R-:W-:Y:S01]  /*4390*/  @!P1 STG.E.U8 desc[UR16][R8.64], R79 ;  /* 0x0000004f08009986 */ /* 0x000fe2000c101110 */
[C---:B------:R-:W-:Y:S01]  /*43a0*/  ISETP.GE.AND P1, PT, R26.reuse, 0x9, PT ;  /* 0x000000091a00780c */ /* 0x040fe20003f26270 */
[----:B------:R-:W-:Y:S01]  /*43b0*/  FMUL R71, R71, R3 ;  /* 0x0000000347477220 */ /* 0x000fe20000400000 */
[----:B------:R-:W-:Y:S01]  /*43c0*/  F2FP.SATFINITE.E4M3.F32.PACK_AB_MERGE_C R75, RZ, R75, RZ ;  /* 0x0000004bff4b723e */ /* 0x000fe200048070ff */
[----:B------:R0:W-:Y:S01]  /*43d0*/  @!P2 STG.E.U8 desc[UR16][R8.64+0x1], R13 ;  /* 0x0000010d0800a986 */ /* 0x0001e2000c101110 */
[----:B------:R-:W-:Y:S01]  /*43e0*/  ISETP.GE.AND P2, PT, R26, 0xa, PT ;  /* 0x0000000a1a00780c */ /* 0x000fe20003f46270 */
[-C--:B------:R-:W-:Y:S01]  /*43f0*/  FMUL R70, R70, R3.reuse ;  /* 0x0000000346467220 */ /* 0x080fe20000400000 */
[----:B------:R-:W-:Y:S01]  /*4400*/  F2FP.SATFINITE.E4M3.F32.PACK_AB_MERGE_C R17, RZ, R74, RZ ;  /* 0x0000004aff11723e */ /* 0x000fe200048070ff */
[----:B------:R-:W-:Y:S01]  /*4410*/  @!P3 STG.E.U8 desc[UR16][R6.64], R77 ;  /* 0x0000004d0600b986 */ /* 0x000fe2000c101110 */
[C---:B------:R-:W-:Y:S01]  /*4420*/  ISETP.LT.OR P3, PT, R25.reuse, 0x1, !P1 ;  /* 0x000000011900780c */ /* 0x040fe20004f61670 */
[-C--:B------:R-:W-:Y:S01]  /*4430*/  FMUL R68, R68, R3.reuse ;  /* 0x0000000344447220 */ /* 0x080fe20000400000 */
[----:B------:R-:W-:Y:S01]  /*4440*/  ISETP.LT.OR P5, PT, R25, 0x1, !P2 ;  /* 0x000000011900780c */ /* 0x000fe200057a1670 */
[-C--:B------:R-:W-:Y:S01]  /*4450*/  FMUL R67, R67, R3.reuse ;  /* 0x0000000343437220 */ /* 0x080fe20000400000 */
[----:B------:R-:W-:Y:S01]  /*4460*/  ISETP.LT.OR P1, PT, R25, 0x9, !P1 ;  /* 0x000000091900780c */ /* 0x000fe20004f21670 */
[----:B------:R-:W-:Y:S01]  /*4470*/  FMUL R65, R65, R3 ;  /* 0x0000000341417220 */ /* 0x000fe20000400000 */
[----:B------:R-:W-:Y:S01]  /*4480*/  F2FP.SATFINITE.E4M3.F32.PACK_AB_MERGE_C R73, RZ, R73, RZ ;  /* 0x00000049ff49723e */ /* 0x000fe200048070ff */
[-C--:B------:R-:W-:Y:S01]  /*4490*/  FMUL R66, R66, R3.reuse ;  /* 0x0000000342427220 */ /* 0x080fe20000400000 */
[----:B0-----:R-:W-:Y:S01]  /*44a0*/  F2FP.SATFINITE.E4M3.F32.PACK_AB_MERGE_C R13, RZ, R76, RZ ;  /* 0x0000004cff0d723e */ /* 0x001fe200048070ff */
[-C--:B------:R-:W-:Y:S01]  /*44b0*/  FMUL R64, R64, R3.reuse ;  /* 0x0000000340407220 */ /* 0x080fe20000400000 */
[----:B------:R-:W-:Y:S01]  /*44c0*/  ISETP.LT.OR P2, PT, R25, 0x9, !P2 ;  /* 0x000000091900780c */ /* 0x000fe20005741670 */
[-C--:B------:R-:W-:Y:S01]  /*44d0*/  FMUL R63, R63, R3.reuse ;  /* 0x000000033f3f7220 */ /* 0x080fe20000400000 */
[----:B------:R-:W-:Y:S01]  /*44e0*/  F2FP.SATFINITE.E4M3.F32.PACK_AB_MERGE_C R27, RZ, R72, RZ ;  /* 0x00000048ff1b723e */ /* 0x000fe200048070ff */
[----:B------:R0:W-:Y:S01]  /*44f0*/  @!P0 STG.E.U8 desc[UR16][R6.64+0x1], R13 ;  /* 0x0000010d06008986 */ /* 0x0001e2000c101110 */
[C---:B------:R-:W-:Y:S01]  /*4500*/  ISETP.GE.AND P0, PT, R26.reuse, 0x11, PT ;  /* 0x000000111a00780c */ /* 0x040fe20003f06270 */
[----:B------:R-:W-:Y:S01]  /*4510*/  FMUL R61, R61, R3 ;  /* 0x000000033d3d7220 */ /* 0x000fe20000400000 */
[----:B------:R-:W-:Y:S01]  /*4520*/  F2FP.SATFINITE.E4M3.F32.PACK_AB_MERGE_C R71, RZ, R71, RZ ;  /* 0x00000047ff47723e */ /* 0x000fe200048070ff */
[----:B------:R-:W-:Y:S01]  /*4530*/  @!P3 STG.E.U8 desc[UR16][R8.64+0x8], R75 ;  /* 0x0000084b0800b986 */ /* 0x000fe2000c101110 */
[----:B------:R-:W-:Y:S01]  /*4540*/  ISETP.GE.AND P3, PT, R26, 0x12, PT ;  /* 0x000000121a00780c */ /* 0x000fe20003f66270 */
[----:B------:R-:W-:Y:S01]  /*4550*/  FMUL R62, R62, R3 ;  /* 0x000000033e3e7220 */ /* 0x000fe20000400000 */
[----:B------:R-:W-:Y:S01]  /*4560*/  F2FP.SATFINITE.E4M3.F32.PACK_AB_MERGE_C R67, RZ, R67, RZ ;  /* 0x00000043ff43723e */ /* 0x000fe200048070ff */
[----:B------:R1:W-:Y:S01]  /*4570*/  @!P5 STG.E.U8 desc[UR16][R8.64+0x9], R17 ;  /* 0x000009110800d986 */ /* 0x0003e2000c101110 */
[----:B------:R-:W-:Y:S01]  /*4580*/  ISETP.LT.OR P5, PT, R25, 0x1, !P3 ;  /* 0x000000011900780c */ /* 0x000fe20005fa1670 */
[-C--:B------:R-:W-:Y:S01]  /*4590*/  FMUL R59, R59, R3.reuse ;  /* 0x000000033b3b7220 */ /* 0x080fe20000400000 */
[C---:B------:R-:W-:Y:S01]  /*45a0*/  ISETP.LT.OR P3, PT, R25.reuse, 0x9, !P3 ;  /* 0x000000091900780c */ /* 0x040fe20005f61670 */
[----:B------:R-:W-:Y:S01]  /*45b0*/  @!P1 STG.E.U8 desc[UR16][R6.64+0x8], R73 ;  /* 0x0000084906009986 */ /* 0x000fe2000c101110 */
[----:B------:R-:W-:Y:S01]  /*45c0*/  ISETP.LT.OR P1, PT, R25, 0x1, !P0 ;  /* 0x000000011900780c */ /* 0x000fe20004721670 */
[-C--:B------:R-:W-:Y:S01]  /*45d0*/  FMUL R60, R60, R3.reuse ;  /* 0x000000033c3c7220 */ /* 0x080fe20000400000 */
[----:B0-----:R-:W-:Y:S01]  /*45e0*/  F2FP.SATFINITE.E4M3.F32.PACK_AB_MERGE_C R13, RZ, R70, RZ ;  /* 0x00000046ff0d723e */ /* 0x001fe200048070ff */
[----:B------:R-:W-:Y:S01]  /*45f0*/  @!P2 STG.E.U8 desc[UR16][R6.64+0x9], R27 ;  /* 0x0000091b0600a986 */ /* 0x000fe2000c101110 */
[----:B------:R-:W-:Y:S01]  /*4600*/  ISETP.GE.AND P2, PT, R26, 0x19, PT ;  /* 0x000000191a00780c */ /* 0x000fe20003f46270 */
[-C--:B------:R-:W-:Y:S01]  /*4610*/  FMUL R57, R57, R3.reuse ;  /* 0x0000000339397220 */ /* 0x080fe20000400000 */
[C---:B------:R-:W-:Y:S01]  /*4620*/  ISETP.LT.OR P0, PT, R25.reuse, 0x9, !P0 ;  /* 0x000000091900780c */ /* 0x040fe20004701670 */
[-C--:B------:R-:W-:Y:S01]  /*4630*/  FMUL R58, R58, R3.reuse ;  /* 0x000000033a3a7220 */ /* 0x080fe20000400000 */
[----:B------:R-:W-:Y:S01]  /*4640*/  ISETP.LT.OR P6, PT, R25, 0x1, !P2 ;  /* 0x000000011900780c */ /* 0x000fe200057c1670 */
[----:B------:R0:W-:Y:S01]  /*4650*/  @!P5 STG.E.U8 desc[UR16][R8.64+0x11], R13 ;  /* 0x0000110d0800d986 */ /* 0x0001e2000c101110 */
[----:B-1----:R-:W-:Y:S01]  /*4660*/  F2FP.SATFINITE.E4M3.F32.PACK_AB_MERGE_C R17, RZ, R68, RZ ;  /* 0x00000044ff11723e */ /* 0x002fe200048070ff */
[----:B------:R-:W-:Y:S01]  /*4670*/  FMUL R56, R56, R3 ;  /* 0x0000000338387220 */ /* 0x000fe20000400000 */
[----:B------:R-:W-:Y:S01]  /*4680*/  F2FP.SATFINITE.E4M3.F32.PACK_AB_MERGE_C R65, RZ, R65, RZ ;  /* 0x00000041ff41723e */ /* 0x000fe200048070ff */
[----:B------:R-:W-:Y:S01]  /*4690*/  @!P1 STG.E.U8 desc[UR16][R8.64+0x10], R71 ;  /* 0x0000104708009986 */ /* 0x000fe2000c101110 */
[----:B------:R-:W-:Y:S01]  /*46a0*/  ISETP.GE.AND P1, PT, R26, 0x1a, PT ;  /* 0x0000001a1a00780c */ /* 0x000fe20003f26270 */
[-C--:B------:R-:W-:Y:S01]  /*46b0*/  FMUL R23, R23, R3.reuse ;  /* 0x0000000317177220 */ /* 0x080fe20000400000 */
[C---:B------:R-:W-:Y:S01]  /*46c0*/  ISETP.LT.OR P2, PT, R25.reuse, 0x9, !P2 ;  /* 0x000000091900780c */ /* 0x040fe20005741670 */
[----:B------:R1:W-:Y:S01]  /*46d0*/  @!P3 STG.E.U8 desc[UR16][R6.64+0x11], R17 ;  /* 0x000011110600b986 */ /* 0x0003e2000c101110 */
[----:B------:R-:W-:Y:S01]  /*46e0*/  ISETP.LT.OR P5, PT, R25, 0x1, !P1 ;  /* 0x000000011900780c */ /* 0x000fe20004fa1670 */
[-C--:B------:R-:W-:Y:S01]  /*46f0*/  FMUL R21, R21, R3.reuse ;  /* 0x0000000315157220 */ /* 0x080fe20000400000 */
[----:B------:R-:W-:Y:S01]  /*4700*/  ISETP.LT.OR P3, PT, R25, 0x9, !P1 ;  /* 0x000000091900780c */ /* 0x000fe20004f61670 */
[----:B------:R-:W-:Y:S01]  /*4710*/  @!P0 STG.E.U8 desc[UR16][R6.64+0x10], R67 ;  /* 0x0000104306008986 */ /* 0x000fe2000c101110 */
[----:B0-----:R-:W-:Y:S01]  /*4720*/  F2FP.SATFINITE.E4M3.F32.PACK_AB_MERGE_C R13, RZ, R66, RZ ;  /* 0x00000042ff0d723e */ /* 0x001fe200048070ff */
[-C--:B------:R-:W-:Y:S01]  /*4730*/  FMUL R22, R22, R3.reuse ;  /* 0x0000000316167220 */ /* 0x080fe20000400000 */
[C---:B------:R-:W-:Y:S01]  /*4740*/  ISETP.GE.AND P0, PT, R26.reuse, 0x21, PT ;  /* 0x000000211a00780c */ /* 0x040fe20003f06270 */
[----:B------:R-:W-:Y:S01]  /*4750*/  @!P6 STG.E.U8 desc[UR16][R8.64+0x18], R65 ;  /* 0x000018410800e986 */ /* 0x000fe2000c101110 */
[----:B------:R-:W-:Y:S01]  /*4760*/  ISETP.GE.AND P1, PT, R26, 0x22, PT ;  /* 0x000000221a00780c */ /* 0x000fe20003f26270 */
[-C--:B------:R-:W-:Y:S01]  /*4770*/  FMUL R19, R19, R3.reuse ;  /* 0x0000000313137220 */ /* 0x080fe20000400000 */
[C---:B------:R-:W-:Y:S01]  /*4780*/  ISETP.LT.OR P6, PT, R25.reuse, 0x1, !P0 ;  /* 0x000000011900780c */ /* 0x040fe200047c1670 */
[-C--:B------:R-:W-:Y:S01]  /*4790*/  FMUL R20, R20, R3.reuse ;  /* 0x0000000314147220 */ /* 0x080fe20000400000 */
[----:B-1----:R-:W-:Y:S01]  /*47a0*/  F2FP.SATFINITE.E4M3.F32.PACK_AB_MERGE_C R17, RZ, R64, RZ ;  /* 0x00000040ff11723e */ /* 0x002fe200048070ff */
[----:B------:R0:W-:Y:S01]  /*47b0*/  @!P5 STG.E.U8 desc[UR16][R8.64+0x19], R13 ;  /* 0x0000190d0800d986 */ /* 0x0001e2000c101110 */
[----:B------:R-:W-:Y:S01]  /*47c0*/  ISETP.LT.OR P5, PT, R25, 0x1, !P1 ;  /* 0x000000011900780c */ /* 0x000fe20004fa1670 */
[----:B------:R-:W-:Y:S01]  /*47d0*/  FMUL R15, R15, R3 ;  /* 0x000000030f0f7220 */ /* 0x000fe20000400000 */
[----:B------:R-:W-:Y:S01]  /*47e0*/  F2FP.SATFINITE.E4M3.F32.PACK_AB_MERGE_C R63, RZ, R63, RZ ;  /* 0x0000003fff3f723e */ /* 0x000fe200048070ff */
[----:B------:R1:W-:Y:S01]  /*47f0*/  @!P3 STG.E.U8 desc[UR16][R6.64+0x19], R17 ;  /* 0x000019110600b986 */ /* 0x0003e2000c101110 */
[----:B------:R-:W-:Y:S01]  /*4800*/  F2FP.SATFINITE.E4M3.F32.PACK_AB_MERGE_C R61, RZ, R61, RZ ;  /* 0x0000003dff3d723e */ /* 0x000fe200048070ff */
[-C--:B------:R-:W-:Y:S01]  /*4810*/  FMUL R18, R18, R3.reuse ;  /* 0x0000000312127220 */ /* 0x080fe20000400000 */
[----:B------:R-:W-:Y:S01]  /*4820*/  F2FP.SATFINITE.E4M3.F32.PACK_AB_MERGE_C R27, RZ, R62, RZ ;  /* 0x0000003eff1b723e */ /* 0x000fe200048070ff */
[----:B------:R-:W-:Y:S01]  /*4830*/  @!P2 STG.E.U8 desc[UR16][R6.64+0x18], R63 ;  /* 0x0000183f0600a986 */ /* 0x000fe2000c101110 */
[----:B------:R-:W-:Y:S01]  /*4840*/  ISETP.LT.OR P3, PT, R25, 0x9, !P1 ;  /* 0x000000091900780c */ /* 0x000fe20004f61670 */
[-C--:B------:R-:W-:Y:S01]  /*4850*/  FMUL R11, R11, R3.reuse ;  /* 0x000000030b0b7220 */ /* 0x080fe20000400000 */
[----:B------:R-:W-:Y:S01]  /*4860*/  ISETP.GE.AND P2, PT, R26, 0x29, PT ;  /* 0x000000291a00780c */ /* 0x000fe20003f46270 */
[----:B------:R-:W-:Y:S01]  /*4870*/  @!P6 STG.E.U8 desc[UR16][R8.64+0x20], R61 ;  /* 0x0000203d0800e986 */ /* 0x000fe2000c101110 */
[C---:B------:R-:W-:Y:S01]  /*4880*/  ISETP.LT.OR P0, PT, R25.reuse, 0x9, !P0 ;  /* 0x000000091900780c */ /* 0x040fe20004701670 */
[----:B------:R-:W-:Y:S01]  /*4890*/  FMUL R14, R14, R3 ;  /* 0x000000030e0e7220 */ /* 0x000fe20000400000 */
[----:B------:R-:W-:Y:S01]  /*48a0*/  ISETP.GE.AND P1, PT, R26, 0x2a, PT ;  /* 0x0000002a1a00780c */ /* 0x000fe20003f26270 */
[----:B------:R-:W-:Y:S01]  /*48b0*/  @!P5 STG.E.U8 desc[UR16][R8.64+0x21], R27 ;  /* 0x0000211b0800d986 */ /* 0x000fe2000c101110 */
[----:B------:R-:W-:-:S02]  /*48c0*/  ISETP.LT.OR P6, PT, R25, 0x1, !P2 ;  /* 0x000000011900780c */ /* 0x000fc400057c1670 */
[C---:B------:R-:W-:Y:S02]  /*48d0*/  ISETP.LT.OR P5, PT, R25.reuse, 0x1, !P1 ;  /* 0x000000011900780c */ /* 0x040fe40004fa1670 */
[----:B------:R-:W-:Y:S02]  /*48e0*/  F2FP.SATFINITE.E4M3.F32.PACK_AB_MERGE_C R59, RZ, R59, RZ ;  /* 0x0000003bff3b723e */ /* 0x000fe400048070ff */
[----:B0-----:R-:W-:Y:S02]  /*48f0*/  F2FP.SATFINITE.E4M3.F32.PACK_AB_MERGE_C R13, RZ, R60, RZ ;  /* 0x0000003cff0d723e */ /* 0x001fe400048070ff */
[----:B------:R-:W-:Y:S01]  /*4900*/  F2FP.SATFINITE.E4M3.F32.PACK_AB_MERGE_C R57, RZ, R57, RZ ;  /* 0x00000039ff39723e */ /* 0x000fe200048070ff */
[----:B------:R-:W-:Y:S01]  /*4910*/  @!P0 STG.E.U8 desc[UR16][R6.64+0x20], R59 ;  /* 0x0000203b06008986 */ /* 0x000fe2000c101110 */
[----:B-1----:R-:W-:Y:S02]  /*4920*/  F2FP.SATFINITE.E4M3.F32.PACK_AB_MERGE_C R17, RZ, R58, RZ ;  /* 0x0000003aff11723e */ /* 0x002fe400048070ff */
[C---:B------:R-:W-:Y:S01]  /*4930*/  ISETP.LT.OR P1, PT, R25.reuse, 0x9, !P1 ;  /* 0x000000091900780c */ /* 0x040fe20004f21670 */
[----:B------:R0:W-:Y:S01]  /*4940*/  @!P3 STG.E.U8 desc[UR16][R6.64+0x21], R13 ;  /* 0x0000210d0600b986 */ /* 0x0001e2000c101110 */
[----:B------:R-:W-:-:S02]  /*4950*/  ISETP.LT.OR P2, PT, R25, 0x9, !P2 ;  /* 0x000000091900780c */ /* 0x000fc40005741670 */
[C---:B------:R-:W-:Y:S01]  /*4960*/  ISETP.GE.AND P3, PT, R26.reuse, 0x31, PT ;  /* 0x000000311a00780c */ /* 0x040fe20003f66270 */
[----:B------:R-:W-:Y:S01]  /*4970*/  @!P6 STG.E.U8 desc[UR16][R8.64+0x28], R57 ;  /* 0x000028390800e986 */ /* 0x000fe2000c101110 */
[----:B------:R-:W-:Y:S02]  /*4980*/  ISETP.GE.AND P0, PT, R26, 0x32, PT ;  /* 0x000000321a00780c */ /* 0x000fe40003f06270 */
[----:B------:R-:W-:Y:S01]  /*4990*/  F2FP.SATFINITE.E4M3.F32.PACK_AB_MERGE_C R23, RZ, R23, RZ ;  /* 0x00000017ff17723e */ /* 0x000fe200048070ff */
[----:B------:R1:W-:Y:S01]  /*49a0*/  @!P5 STG.E.U8 desc[UR16][R8.64+0x29], R17 ;  /* 0x000029110800d986 */ /* 0x0003e2000c101110 */
[C---:B------:R-:W-:Y:S02]  /*49b0*/  ISETP.LT.OR P5, PT, R25.reuse, 0x1, !P3 ;  /* 0x000000011900780c */ /* 0x040fe40005fa1670 */
[----:B------:R-:W-:Y:S02]  /*49c0*/  ISETP.LT.OR P6, PT, R25, 0x1, !P0 ;  /* 0x000000011900780c */ /* 0x000fe400047c1670 */
[----:B0-----:R-:W-:Y:S01]  /*49d0*/  F2FP.SATFINITE.E4M3.F32.PACK_AB_MERGE_C R13, RZ, R56, RZ ;  /* 0x00000038ff0d723e */ /* 0x001fe200048070ff */
[----:B------:R-:W-:Y:S01]  /*49e0*/  @!P2 STG.E.U8 desc[UR16][R6.64+0x28], R23 ;  /* 0x000028170600a986 */ /* 0x000fe2000c101110 */
[----:B------:R-:W-:-:S02]  /*49f0*/  F2FP.SATFINITE.E4M3.F32.PACK_AB_MERGE_C R21, RZ, R21, RZ ;  /* 0x00000015ff15723e */ /* 0x000fc400048070ff */
[C---:B------:R-:W-:Y:S01]  /*4a00*/  ISETP.GE.AND P2, PT, R26.reuse, 0x3a, PT ;  /* 0x0000003a1a00780c */ /* 0x040fe20003f46270 */
[----:B------:R0:W-:Y:S01]  /*4a10*/  @!P1 STG.E.U8 desc[UR16][R6.64+0x29], R13 ;  /* 0x0000290d06009986 */ /* 0x0001e2000c101110 */
[C---:B------:R-:W-:Y:S02]  /*4a20*/  ISETP.LT.OR P1, PT, R25.reuse, 0x9, !P3 ;  /* 0x000000091900780c */ /* 0x040fe40005f21670 */
[----:B-1----:R-:W-:Y:S01]  /*4a30*/  F2FP.SATFINITE.E4M3.F32.PACK_AB_MERGE_C R17, RZ, R22, RZ ;  /* 0x00000016ff11723e */ /* 0x002fe200048070ff */
[----:B------:R-:W-:Y:S01]  /*4a40*/  @!P5 STG.E.U8 desc[UR16][R8.64+0x30], R21 ;  /* 0x000030150800d986 */ /* 0x000fe2000c101110 */
[----:B------:R-:W-:Y:S02]  /*4a50*/  ISETP.GE.AND P3, PT, R26, 0x39, PT ;  /* 0x000000391a00780c */ /* 0x000fe40003f66270 */
[C---:B------:R-:W-:Y:S01]  /*4a60*/  ISETP.LT.OR P0, PT, R25.reuse, 0x9, !P0 ;  /* 0x000000091900780c */ /* 0x040fe20004701670 */
[----:B------:R1:W-:Y:S01]  /*4a70*/  @!P6 STG.E.U8 desc[UR16][R8.64+0x31], R17 ;  /* 0x000031110800e986 */ /* 0x0003e2000c101110 */
[----:B------:R-:W-:-:S02]  /*4a80*/  ISETP.LT.OR P5, PT, R25, 0x1, !P3 ;  /* 0x000000011900780c */ /* 0x000fc40005fa1670 */
[C---:B------:R-:W-:Y:S02]  /*4a90*/  ISETP.LT.OR P6, PT, R25.reuse, 0x1, !P2 ;  /* 0x000000011900780c */ /* 0x040fe400057c1670 */
[C---:B------:R-:W-:Y:S02]  /*4aa0*/  ISETP.LT.OR P3, PT, R25.reuse, 0x9, !P3 ;  /* 0x000000091900780c */ /* 0x040fe40005f61670 */
[----:B------:R-:W-:Y:S02]  /*4ab0*/  ISETP.LT.OR P2, PT, R25, 0x9, !P2 ;  /* 0x000000091900780c */ /* 0x000fe40005741670 */
[----:B------:R-:W-:Y:S02]  /*4ac0*/  F2FP.SATFINITE.E4M3.F32.PACK_AB_MERGE_C R19, RZ, R19, RZ ;  /* 0x00000013ff13723e */ /* 0x000fe400048070ff */
[----:B0-----:R-:W-:Y:S02]  /*4ad0*/  F2FP.SATFINITE.E4M3.F32.PACK_AB_MERGE_C R13, RZ, R20, RZ ;  /* 0x00000014ff0d723e */ /* 0x001fe400048070ff */
[----:B------:R-:W-:Y:S01]  /*4ae0*/  F2FP.SATFINITE.E4M3.F32.PACK_AB_MERGE_C R15, RZ, R15, RZ ;  /* 0x0000000fff0f723e */ /* 0x000fe200048070ff */
[----:B------:R0:W-:Y:S01]  /*4af0*/  @!P1 STG.E.U8 desc[UR16][R6.64+0x30], R19 ;  /* 0x0000301306009986 */ /* 0x0001e2000c101110 */
[----:B-1----:R-:W-:-:S02]  /*4b00*/  F2FP.SATFINITE.E4M3.F32.PACK_AB_MERGE_C R17, RZ, R18, RZ ;  /* 0x00000012ff11723e */ /* 0x002fc400048070ff */
[----:B------:R-:W-:Y:S01]  /*4b10*/  F2FP.SATFINITE.E4M3.F32.PACK_AB_MERGE_C R11, RZ, R11, RZ ;  /* 0x0000000bff0b723e */ /* 0x000fe200048070ff */
[----:B------:R0:W-:Y:S01]  /*4b20*/  @!P0 STG.E.U8 desc[UR16][R6.64+0x31], R13 ;  /* 0x0000310d06008986 */ /* 0x0001e2000c101110 */
[----:B------:R-:W-:-:S03]  /*4b30*/  F2FP.SATFINITE.E4M3.F32.PACK_AB_MERGE_C R21, RZ, R14, RZ ;  /* 0x0000000eff15723e */ /* 0x000fc600048070ff */
[----:B------:R0:W-:Y:S04]  /*4b40*/  @!P5 STG.E.U8 desc[UR16][R8.64+0x38], R15 ;  /* 0x0000380f0800d986 */ /* 0x0001e8000c101110 */
[----:B------:R0:W-:Y:S04]  /*4b50*/  @!P6 STG.E.U8 desc[UR16][R8.64+0x39], R17 ;  /* 0x000039110800e986 */ /* 0x0001e8000c101110 */
[----:B------:R0:W-:Y:S04]  /*4b60*/  @!P3 STG.E.U8 desc[UR16][R6.64+0x38], R11 ;  /* 0x0000380b0600b986 */ /* 0x0001e8000c101110 */
[----:B------:R0:W-:Y:S02]  /*4b70*/  @!P2 STG.E.U8 desc[UR16][R6.64+0x39], R21 ;  /* 0x000039150600a986 */ /* 0x0001e4000c101110 */
.L_x_97:
[----:B------:R-:W-:Y:S05]  /*4b80*/  BSYNC B0 ;  /* 0x0000000000007941 */ /* 0x000fea0003800000 */
.L_x_31:
[----:B------:R-:W-:Y:S01]  /*4b90*/  ULDC UR6, c[0x0][0xc] ;  /* 0x0000030000067ab9 */ /* 0x000fe20000000800 */
[----:B------:R-:W-:Y:S01]  /*4ba0*/  ULDC UR7, c[0x0][0x10] ;  /* 0x0000040000077ab9 */ /* 0x000fe20000000800 */
[----:B0-----:R-:W0:Y:S01]  /*4bb0*/  LDC R9, c[0x0][0x14] ;  /* 0x00000500ff097b82 */ /* 0x001e220000000800 */
[----:B------:R-:W-:Y:S01]  /*4bc0*/  UIMAD.WIDE.U32 UR6, UR6, UR7, URZ ;  /* 0x00000007060672a5 */ /* 0x000fe2000f8e003f */
[----:B------:R-:W-:Y:S02]  /*4bd0*/  IMAD.MOV.U32 R6, RZ, RZ, R0 ;  /* 0x000000ffff067224 */ /* 0x000fe400078e0000 */
[----:B------:R-:W-:Y:S02]  /*4be0*/  IMAD.MOV.U32 R7, RZ, RZ, R5 ;  /* 0x000000ffff077224 */ /* 0x000fe400078e0005 */
[----:B------:R-:W-:Y:S02]  /*4bf0*/  IMAD.MOV.U32 R12, RZ, RZ, -0x1 ;  /* 0xffffffffff0c7424 */ /* 0x000fe400078e00ff */
[----:B------:R-:W-:-:S02]  /*4c00*/  IMAD.MOV.U32 R69, RZ, RZ, -0x1 ;  /* 0xffffffffff457424 */ /* 0x000fc400078e00ff */
[----:B0-----:R-:W-:-:S04]  /*4c10*/  IMAD.WIDE.U32 R6, R9, UR6, R6 ;  /* 0x0000000609067c25 */ /* 0x001fc8000f8e0006 */
[----:B------:R-:W-:Y:S01]  /*4c20*/  IMAD R5, R9, UR7, RZ ;  /* 0x0000000709057c24 */ /* 0x000fe2000f8e02ff */
[----:B------:R-:W-:Y:S01]  /*4c30*/  ULDC.64 UR6, c[0x0][0x650] ;  /* 0x0001940000067ab9 */ /* 0x000fe20000000a00 */
[----:B------:R-:W-:Y:S01]  /*4c40*/  IMAD.MOV.U32 R0, RZ, RZ, R6 ;  /* 0x000000ffff007224 */ /* 0x000fe200078e0006 */
[----:B------:R-:W-:Y:S01]  /*4c50*/  ISETP.GE.U32.AND P0, PT, R6, UR6, PT ;  /* 0x0000000606007c0c */ /* 0x000fe2000bf06070 */
[----:B------:R-:W-:Y:S01]  /*4c60*/  IMAD.IADD R5, R7, 0x1, R5 ;  /* 0x0000000107057824 */ /* 0x000fe200078e0205 */
[----:B------:R-:W-:-:S04]  /*4c70*/  PRMT R7, RZ, 0x7610, R7 ;  /* 0x00007610ff077816 */ /* 0x000fc80000000007 */
[----:B------:R-:W-:-:S13]  /*4c80*/  ISETP.GE.U32.AND.EX P0, PT, R5, UR7, PT, P0 ;  /* 0x0000000705007c0c */ /* 0x000fda000bf06100 */
[----:B------:R-:W-:Y:S05]  /*4c90*/  @P0 BRA `(.L_x_98) ;  /* 0x0000000400640947 */ /* 0x000fea0003800000 */
[----:B------:R-:W0:Y:S01]  /*4ca0*/  S2R R20, SR_CTAID.X ;  /* 0x0000000000147919 */ /* 0x000e220000002500 */
[----:B------:R-:W0:Y:S01]  /*4cb0*/  LDC.64 R14, c[0x0][0x628] ;  /* 0x00018a00ff0e7b82 */ /* 0x000e220000000a00 */
[----:B------:R-:W-:Y:S01]  /*4cc0*/  ULDC UR6, c[0x0][0x150] ;  /* 0x0000540000067ab9 */ /* 0x000fe20000000800 */
[----:B------:R-:W-:Y:S01]  /*4cd0*/  IMAD.MOV.U32 R12, RZ, RZ, R0 ;  /* 0x000000ffff0c7224 */ /* 0x000fe200078e0000 */
[----:B------:R-:W0:Y:S01]  /*4ce0*/  S2R R22, SR_CTAID.Y ;  /* 0x0000000000167919 */ /* 0x000e220000002600 */
[----:B------:R-:W-:-:S04]  /*4cf0*/  IMAD.MOV.U32 R13, RZ, RZ, R5 ;  /* 0x000000ffff0d7224 */ /* 0x000fc800078e0005 */
[----:B------:R-:W0:Y:S08]  /*4d00*/  LDC R23, c[0x0][0x144] ;  /* 0x00005100ff177b82 */ /* 0x000e300000000800 */
[----:B-1234-:R-:W1:Y:S08]  /*4d10*/  LDC R16, c[0x0][0x630] ;  /* 0x00018c00ff107b82 */ /* 0x01ee700000000800 */
[----:B------:R-:W2:Y:S01]  /*4d20*/  LDC.64 R18, c[0x0][0x620] ;  /* 0x00018800ff127b82 */ /* 0x000ea20000000a00 */
[----:B0-----:R-:W-:-:S04]  /*4d30*/  ISETP.NE.U32.AND P0, PT, R14, RZ, PT ;  /* 0x000000ff0e00720c */ /* 0x001fc80003f05070 */
[----:B------:R-:W-:Y:S02]  /*4d40*/  ISETP.NE.AND.EX P0, PT, R15, RZ, PT, P0 ;  /* 0x000000ff0f00720c */ /* 0x000fe40003f05300 */
[----:B------:R-:W-:-:S05]  /*4d50*/  I2FP.F32.U32 R6, R20 ;  /* 0x0000001400067245 */ /* 0x000fca0000201000 */
[----:B------:R-:W-:-:S04]  /*4d60*/  FMUL R6, R6, UR6 ;  /* 0x0000000606067c20 */ /* 0x000fc80008400000 */
[----:B------:R0:W3:Y:S02]  /*4d70*/  F2I.U32.TRUNC.NTZ R21, R6 ;  /* 0x0000000600157305 */ /* 0x0000e4000020f000 */
[----:B-1----:R-:W-:Y:S05]  /*4d80*/  @!P0 BRA `(.L_x_99) ;  /* 0x0000000000288947 */ /* 0x002fea0003800000 */
[----:B------:R-:W1:Y:S02]  /*4d90*/  LDC R7, c[0x0][0x634] ;  /* 0x00018d00ff077b82 */ /* 0x000e640000000800 */
[----:B-1----:R-:W-:-:S05]  /*4da0*/  IADD3 R11, P0, R0, R7, RZ ;  /* 0x00000007000b7210 */ /* 0x002fca0007f1e0ff */
[----:B------:R-:W-:-:S04]  /*4db0*/  IMAD.X R17, RZ, RZ, R5, P0 ;  /* 0x000000ffff117224 */ /* 0x000fc800000e0605 */
[----:B0-----:R-:W-:-:S04]  /*4dc0*/  IMAD.WIDE.U32 R6, R17, R14, RZ ;  /* 0x0000000e11067225 */ /* 0x001fc800078e00ff */
[----:B-----5:R-:W-:-:S04]  /*4dd0*/  IMAD.WIDE.U32 R8, P0, R11, R15, R6 ;  /* 0x0000000f0b087225 */ /* 0x020fc80007800006 */
[----:B------:R-:W-:-:S04]  /*4de0*/  IMAD.WIDE.U32 R6, R11, R14, RZ ;  /* 0x0000000e0b067225 */ /* 0x000fc800078e00ff */
[----:B------:R-:W-:Y:S01]  /*4df0*/  IMAD.X R13, RZ, RZ, RZ, P0 ;  /* 0x000000ffff0d7224 */ /* 0x000fe200000e06ff */
[----:B------:R-:W-:Y:S01]  /*4e00*/  IADD3 RZ, P0, R7, R8, RZ ;  /* 0x0000000807ff7210 */ /* 0x000fe20007f1e0ff */
[----:B------:R-:W-:-:S04]  /*4e10*/  IMAD.MOV.U32 R12, RZ, RZ, R9 ;  /* 0x000000ffff0c7224 */ /* 0x000fc800078e0009 */
[----:B------:R-:W-:-:S08]  /*4e20*/  IMAD.WIDE.U32.X R12, R17, R15, R12, P0 ;  /* 0x0000000f110c7225 */ /* 0x000fd000000e040c */
.L_x_99:
[-CC-:B------:R-:W-:Y:S01]  /*4e30*/  SHF.R.U64 R69, R12, R16.reuse, R13.reuse ;  /* 0x000000100c457219 */ /* 0x180fe2000000120d */
[----:B------:R-:W1:Y:S01]  /*4e40*/  LDC.64 R28, c[0x0][0x640] ;  /* 0x00019000ff1c7b82 */ /* 0x000e620000000a00 */
[----:B0-----:R-:W-:Y:S01]  /*4e50*/  SHF.R.U32.HI R6, RZ, R16, R13 ;  /* 0x00000010ff067219 */ /* 0x001fe2000001160d */
[----:B---3--:R-:W-:Y:S01]  /*4e60*/  IMAD.MOV R21, RZ, RZ, -R21 ;  /* 0x000000ffff157224 */ /* 0x008fe200078e0a15 */
[----:B------:R-:W-:Y:S01]  /*4e70*/  IADD3 R9, P0, RZ, -R69, RZ ;  /* 0x80000045ff097210 */ /* 0x000fe20007f1e0ff */
[----:B------:R-:W-:Y:S01]  /*4e80*/  ULDC UR6, c[0x0][0x154] ;  /* 0x0000550000067ab9 */ /* 0x000fe20000000800 */
[----:B------:R-:W-:Y:S02]  /*4e90*/  IMAD.MOV.U32 R11, RZ, RZ, 0x1 ;  /* 0x00000001ff0b7424 */ /* 0x000fe400078e00ff */
[----:B------:R-:W-:Y:S01]  /*4ea0*/  IMAD R21, R23, R21, R20 ;  /* 0x0000001517157224 */ /* 0x000fe200078e0214 */
[----:B------:R-:W0:Y:S01]  /*4eb0*/  LDC R12, c[0x0][0x618] ;  /* 0x00018600ff0c7b82 */ /* 0x000e220000000800 */
[----:B------:R-:W-:-:S02]  /*4ec0*/  IMAD.X R7, RZ, RZ, ~R6, P0 ;  /* 0x000000ffff077224 */ /* 0x000fc400000e0e06 */
[----:B------:R-:W-:Y:S02]  /*4ed0*/  IMAD.MOV.U32 R6, RZ, RZ, R0 ;  /* 0x000000ffff067224 */ /* 0x000fe400078e0000 */
[-C--:B--2--5:R-:W-:Y:S02]  /*4ee0*/  IMAD R8, R7, R18.reuse, RZ ;  /* 0x0000001207087224 */ /* 0x0a4fe400078e02ff */
[----:B------:R-:W-:Y:S01]  /*4ef0*/  IMAD.MOV.U32 R7, RZ, RZ, R5 ;  /* 0x000000ffff077224 */ /* 0x000fe200078e0005 */
[----:B------:R-:W2:Y:S01]  /*4f00*/  LDC R24, c[0x0][0x608] ;  /* 0x00018200ff187b82 */ /* 0x000ea20000000800 */
[----:B------:R-:W-:-:S04]  /*4f10*/  IMAD.WIDE.U32 R6, R9, R18, R6 ;  /* 0x0000001209067225 */ /* 0x000fc800078e0006 */
[----:B------:R-:W-:-:S03]  /*4f20*/  IMAD R9, R9, R19, R8 ;  /* 0x0000001309097224 */ /* 0x000fc600078e0208 */
[----:B------:R-:W3:Y:S01]  /*4f30*/  LDC R26, c[0x0][0x658] ;  /* 0x00019600ff1a7b82 */ /* 0x000ee20000000800 */
[----:B------:R-:W-:Y:S01]  /*4f40*/  I2FP.F32.U32 R8, R22 ;  /* 0x0000001600087245 */ /* 0x000fe20000201000 */
[----:B------:R-:W-:Y:S01]  /*4f50*/  IMAD.IADD R7, R7, 0x1, R9 ;  /* 0x0000000107077824 */ /* 0x000fe200078e0209 */
[----:B-1----:R-:W-:Y:S01]  /*4f60*/  ISETP.NE.U32.AND P0, PT, R28, RZ, PT ;  /* 0x000000ff1c00720c */ /* 0x002fe20003f05070 */
[----:B------:R-:W-:Y:S02]  /*4f70*/  IMAD.MOV.U32 R9, RZ, RZ, -0x1 ;  /* 0xffffffffff097424 */ /* 0x000fe400078e00ff */
[----:B------:R-:W-:Y:S02]  /*4f80*/  FMUL R8, R8, UR6 ;  /* 0x0000000608087c20 */ /* 0x000fe40008400000 */
[----:B------:R-:W1:Y:S01]  /*4f90*/  LDC R19, c[0x0][0x148] ;  /* 0x00005200ff137b82 */ /* 0x000e620000000800 */
[----:B0-----:R-:W-:Y:S01]  /*4fa0*/  SHF.R.U64 R16, R6, R12, R7 ;  /* 0x0000000c06107219 */ /* 0x001fe20000001207 */
[----:B------:R0:W4:Y:S01]  /*4fb0*/  F2I.U32.TRUNC.NTZ R17, R8 ;  /* 0x0000000800117305 */ /* 0x000122000020f000 */
[----:B------:R-:W-:-:S02]  /*4fc0*/  ISETP.NE.AND.EX P0, PT, R29, RZ, PT, P0 ;  /* 0x000000ff1d00720c */ /* 0x000fc40003f05300 */
[----:B------:R-:W-:-:S03]  /*4fd0*/  SHF.R.U32.HI R7, RZ, R12, R7 ;  /* 0x0000000cff077219 */ /* 0x000fc60000011607 */
[----:B------:R-:W0:Y:S01]  /*4fe0*/  LDC R20, c[0x0][0x600] ;  /* 0x00018000ff147b82 */ /* 0x000e220000000800 */
[-CC-:B--2---:R-:W-:Y:S02]  /*4ff0*/  SHF.R.U64 R14, R16, R24.reuse, R7.reuse ;  /* 0x00000018100e7219 */ /* 0x184fe40000001207 */
[----:B------:R-:W-:-:S05]  /*5000*/  SHF.R.U32.HI R7, RZ, R24, R7 ;  /* 0x00000018ff077219 */ /* 0x000fca0000011607 */
[----:B------:R-:W2:Y:S01]  /*5010*/  LDC R25, c[0x0][0x648] ;  /* 0x00019200ff197b82 */ /* 0x000ea20000000800 */
[-CC-:B---3--:R-:W-:Y:S02]  /*5020*/  SHF.R.U64 R18, R14, R26.reuse, R7.reuse ;  /* 0x0000001a0e127219 */ /* 0x188fe40000001207 */
[-C--:B------:R-:W-:Y:S02]  /*5030*/  SHF.L.U32 R9, R9, R26.reuse, RZ ;  /* 0x0000001a09097219 */ /* 0x080fe400000006ff */
[-C--:B------:R-:W-:Y:S01]  /*5040*/  SHF.R.U32.HI R7, RZ, R26.reuse, R7 ;  /* 0x0000001aff077219 */ /* 0x080fe20000011607 */
[----:B------:R-:W-:Y:S01]  /*5050*/  IMAD.MOV.U32 R6, RZ, RZ, R18 ;  /* 0x000000ffff067224 */ /* 0x000fe200078e0012 */
[----:B------:R-:W-:Y:S01]  /*5060*/  SHF.L.U32 R24, R11, R26, RZ ;  /* 0x0000001a0b187219 */ /* 0x000fe200000006ff */
[----:B------:R-:W3:Y:S01]  /*5070*/  LDC R27, c[0x0][0x638] ;  /* 0x00018e00ff1b7b82 */ /* 0x000ee20000000800 */
[----:B------:R-:W-:-:S07]  /*5080*/  LOP3.LUT R23, RZ, R9, RZ, 0x33, !PT ;  /* 0x00000009ff177212 */ /* 0x000fce00078e33ff */
[----:B------:R-:W0:Y:S01]  /*5090*/  LDC R30, c[0x0][0x610] ;  /* 0x00018400ff1e7b82 */ /* 0x000e220000000800 */
[----:B----4-:R-:W-:Y:S05]  /*50a0*/  @!P0 BRA `(.L_x_100) ;  /* 0x0000000000288947 */ /* 0x010fea0003800000 */
[----:B------:R-:W4:Y:S02]  /*50b0*/  LDC R11, c[0x0][0x64c] ;  /* 0x00019300ff0b7b82 */ /* 0x000f240000000800 */
[----:B----4-:R-:W-:-:S05]  /*50c0*/  IADD3 R11, P0, R18, R11, RZ ;  /* 0x0000000b120b7210 */ /* 0x010fca0007f1e0ff */
[----:B------:R-:W-:-:S04]  /*50d0*/  IMAD.X R15, RZ, RZ, R7, P0 ;  /* 0x000000ffff0f7224 */ /* 0x000fc800000e0607 */
[----:B------:R-:W-:-:S04]  /*50e0*/  IMAD.WIDE.U32 R6, R15, R28, RZ ;  /* 0x0000001c0f067225 */ /* 0x000fc800078e00ff */
[----:B0-----:R-:W-:-:S04]  /*50f0*/  IMAD.WIDE.U32 R8, P0, R11, R29, R6 ;  /* 0x0000001d0b087225 */ /* 0x001fc80007800006 */
[----:B------:R-:W-:-:S04]  /*5100*/  IMAD.WIDE.U32 R6, R11, R28, RZ ;  /* 0x0000001c0b067225 */ /* 0x000fc800078e00ff */
[----:B------:R-:W-:Y:S01]  /*5110*/  IMAD.X R13, RZ, RZ, RZ, P0 ;  /* 0x000000ffff0d7224 */ /* 0x000fe200000e06ff */
[----:B------:R-:W-:Y:S01]  /*5120*/  IADD3 RZ, P0, R7, R8, RZ ;  /* 0x0000000807ff7210 */ /* 0x000fe20007f1e0ff */
[----:B------:R-:W-:-:S04]  /*5130*/  IMAD.MOV.U32 R12, RZ, RZ, R9 ;  /* 0x000000ffff0c7224 */ /* 0x000fc800078e0009 */
[----:B------:R-:W-:-:S08]  /*5140*/  IMAD.WIDE.U32.X R6, R15, R29, R12, P0 ;  /* 0x0000001d0f067225 */ /* 0x000fd000000e040c */
.L_x_100:
[----:B--2---:R-:W-:Y:S01]  /*5150*/  SHF.R.U64 R6, R6, R25, R7 ;  /* 0x0000001906067219 */ /* 0x004fe20000001207 */
[----:B0-----:R-:W-:Y:S01]  /*5160*/  VIADD R11, R20, 0xffffffff ;  /* 0xffffffff140b7836 */ /* 0x001fe20000000000 */
[----:B------:R-:W-:Y:S01]  /*5170*/  LOP3.LUT R9, R14, R23, RZ, 0xc0, !PT ;  /* 0x000000170e097212 */ /* 0x000fe200078ec0ff */
[----:B------:R-:W-:Y:S02]  /*5180*/  IMAD.MOV R17, RZ, RZ, -R17 ;  /* 0x000000ffff117224 */ /* 0x000fe400078e0a11 */
[----:B------:R-:W-:Y:S02]  /*5190*/  IMAD.MOV R7, RZ, RZ, -R6 ;  /* 0x000000ffff077224 */ /* 0x000fe400078e0a06 */
[----:B------:R-:W-:Y:S01]  /*51a0*/  IMAD R24, R24, R6, R9 ;  /* 0x0000000618187224 */ /* 0x000fe200078e0209 */
[----:B------:R-:W-:Y:S01]  /*51b0*/  LOP3.LUT R9, R16, R11, RZ, 0xc0, !PT ;  /* 0x0000000b10097212 */ /* 0x000fe200078ec0ff */
[----:B-1----:R-:W-:Y:S02]  /*51c0*/  @P4 IMAD R21, R19, R17, R22 ;  /* 0x0000001113154224 */ /* 0x002fe400078e0216 */
[----:B---3--:R-:W-:-:S02]  /*51d0*/  IMAD R6, R7, R27, R18 ;  /* 0x0000001b07067224 */ /* 0x008fc400078e0212 */
[----:B------:R-:W-:Y:S02]  /*51e0*/  IMAD R24, R24, R30, R21 ;  /* 0x0000001e18187224 */ /* 0x000fe400078e0215 */
[----:B------:R-:W-:Y:S02]  /*51f0*/  IMAD R9, R6, R20, R9 ;  /* 0x0000001406097224 */ /* 0x000fe400078e0209 */
[----:B------:R-:W-:-:S03]  /*5200*/  IMAD.MOV.U32 R7, RZ, RZ, 0x1 ;  /* 0x00000001ff077424 */ /* 0x000fc600078e00ff */
[----:B------:R-:W-:Y:S02]  /*5210*/  SEL R12, R9, R24, !P4 ;  /* 0x00000018090c7207 */ /* 0x000fe40006000000 */
[----:B------:R-:W-:-:S07]  /*5220*/  SEL R24, R24, R9, !P4 ;  /* 0x0000000918187207 */ /* 0x000fce0006000000 */
.L_x_98:
[----:B------:R-:W-:Y:S01]  /*5230*/  LOP3.LUT P0, RZ, R7, 0xff, RZ, 0xc0, !PT ;  /* 0x000000ff07ff7812 */ /* 0x000fe2000780c0ff */
[----:B-1234-:R-:W-:-:S12]  /*5240*/  IMAD.MOV.U32 R16, RZ, RZ, R24 ;  /* 0x000000ffff107224 */ /* 0x01efd800078e0018 */
[----:B------:R-:W-:Y:S05]  /*5250*/  @P0 BRA `(.L_x_101) ;  /* 0xffffffbc00400947 */ /* 0x000fea000383ffff */
[----:B------:R-:W-:Y:S05]  /*5260*/  EXIT ;  /* 0x000000000000794d */ /* 0x000fea0003800000 */
.L_x_3:
[----:B0-----:R-:W-:Y:S01]  /*5270*/  ULDC.64 UR4, c[0x0][0x650] ;  /* 0x0001940000047ab9 */ /* 0x001fe20000000a00 */
        /* <DEDUP_REMOVED lines=25> */
.L_x_103:
[-CC-:B------:R-:W-:Y:S01]  /*5410*/  SHF.R.U64 R16, R14, R18.reuse, R15.reuse ;  /* 0x000000120e107219 */ /* 0x180fe2000000120f */
[----:B------:R-:W0:Y:S01]  /*5420*/  LDC R22, c[0x0][0x618] ;  /* 0x00018600ff167b82 */ /* 0x000e220000000800 */
[----:B------:R-:W-:Y:S01]  /*5430*/  SHF.R.U32.HI R7, RZ, R18, R15 ;  /* 0x00000012ff077219 */ /* 0x000fe2000001160f */
[----:B------:R-:W-:Y:S01]  /*5440*/  ULDC UR4, c[0x0][0x150] ;  /* 0x0000540000047ab9 */ /* 0x000fe20000000800 */
[----:B------:R-:W-:Y:S01]  /*5450*/  IADD3 R9, P0, RZ, -R16, RZ ;  /* 0x80000010ff097210 */ /* 0x000fe20007f1e0ff */
[----:B------:R-:W-:Y:S01]  /*5460*/  IMAD.MOV.U32 R10, RZ, RZ, R0 ;  /* 0x000000ffff0a7224 */ /* 0x000fe200078e0000 */
[----:B------:R-:W-:Y:S01]  /*5470*/  I2FP.F32.U32 R12, R6 ;  /* 0x00000006000c7245 */ /* 0x000fe20000201000 */
[----:B------:R-:W-:Y:S02]  /*5480*/  IMAD.MOV.U32 R11, RZ, RZ, R5 ;  /* 0x000000ffff0b7224 */ /* 0x000fe400078e0005 */
[----:B------:R-:W1:Y:S01]  /*5490*/  LDC.64 R24, c[0x0][0x640] ;  /* 0x00019000ff187b82 */ /* 0x000e620000000a00 */
[----:B------:R-:W-:-:S02]  /*54a0*/  IMAD.X R7, RZ, RZ, ~R7, P0 ;  /* 0x000000ffff077224 */ /* 0x000fc400000e0e07 */
[----:B------:R-:W-:Y:S01]  /*54b0*/  FMUL R13, R12, UR4 ;  /* 0x000000040c0d7c20 */ /* 0x000fe20008400000 */
[----:B------:R-:W-:Y:S01]  /*54c0*/  IMAD.WIDE.U32 R10, R9, R20, R10 ;  /* 0x00000014090a7225 */ /* 0x000fe200078e000a */
[----:B------:R-:W-:-:S03]  /*54d0*/  ULDC UR4, c[0x0][0x154] ;  /* 0x0000550000047ab9 */ /* 0x000fc60000000800 */
[----:B------:R-:W-:Y:S01]  /*54e0*/  IMAD R12, R7, R20, RZ ;  /* 0x00000014070c7224 */ /* 0x000fe200078e02ff */
[----:B------:R-:W2:Y:S01]  /*54f0*/  LDC R15, c[0x0][0x144] ;  /* 0x00005100ff0f7b82 */ /* 0x000ea20000000800 */
[----:B------:R-:W3:Y:S02]  /*5500*/  F2I.U32.TRUNC.NTZ R13, R13 ;  /* 0x0000000d000d7305 */ /* 0x000ee4000020f000 */
[----:B------:R-:W-:Y:S02]  /*5510*/  IMAD R7, R9, R21, R12 ;  /* 0x0000001509077224 */ /* 0x000fe400078e020c */
[----:B------:R-:W-:Y:S02]  /*5520*/  IMAD.MOV.U32 R12, RZ, RZ, 0x1 ;  /* 0x00000001ff0c7424 */ /* 0x000fe400078e00ff */
[----:B------:R-:W-:Y:S01]  /*5530*/  IMAD.IADD R7, R11, 0x1, R7 ;  /* 0x000000010b077824 */ /* 0x000fe200078e0207 */
[----:B------:R-:W4:Y:S04]  /*5540*/  LDC R18, c[0x0][0x608] ;  /* 0x00018200ff127b82 */ /* 0x000f280000000800 */
[----:B0-----:R-:W-:-:S02]  /*5550*/  SHF.R.U64 R14, R10, R22, R7 ;  /* 0x000000160a0e7219 */ /* 0x001fc40000001207 */
[----:B------:R-:W-:Y:S02]  /*5560*/  I2FP.F32.U32 R10, R8 ;  /* 0x00000008000a7245 */ /* 0x000fe40000201000 */
[----:B------:R-:W0:Y:S01]  /*5570*/  LDC R23, c[0x0][0x658] ;  /* 0x00019600ff177b82 */ /* 0x000e220000000800 */
[----:B-1----:R-:W-:Y:S01]  /*5580*/  ISETP.NE.U32.AND P0, PT, R24, RZ, PT ;  /* 0x000000ff1800720c */ /* 0x002fe20003f05070 */
[----:B---3--:R-:W-:Y:S01]  /*5590*/  IMAD.MOV R9, RZ, RZ, -R13 ;  /* 0x000000ffff097224 */ /* 0x008fe200078e0a0d */
[----:B------:R-:W-:Y:S01]  /*55a0*/  SHF.R.U32.HI R7, RZ, R22, R7 ;  /* 0x00000016ff077219 */ /* 0x000fe20000011607 */
[----:B------:R-:W-:Y:S01]  /*55b0*/  FMUL R10, R10, UR4 ;  /* 0x000000040a0a7c20 */ /* 0x000fe20008400000 */
[----:B------:R-:W-:-:S03]  /*55c0*/  ISETP.NE.AND.EX P0, PT, R25, RZ, PT, P0 ;  /* 0x000000ff1900720c */ /* 0x000fc60003f05300 */
[----:B------:R-:W1:Y:S01]  /*55d0*/  LDC R21, c[0x0][0x148] ;  /* 0x00005200ff157b82 */ /* 0x000e620000000800 */
[----:B--2---:R-:W-:Y:S01]  /*55e0*/  IMAD R22, R15, R9, R6 ;  /* 0x000000090f167224 */ /* 0x004fe200078e0206 */
[----:B------:R2:W3:Y:S06]  /*55f0*/  F2I.U32.TRUNC.NTZ R19, R10 ;  /* 0x0000000a00137305 */ /* 0x0004ec000020f000 */
[----:B------:R-:W1:Y:S01]  /*5600*/  LDC R20, c[0x0][0x600] ;  /* 0x00018000ff147b82 */ /* 0x000e620000000800 */
[-CC-:B----4-:R-:W-:Y:S02]  /*5610*/  SHF.R.U64 R17, R14, R18.reuse, R7.reuse ;  /* 0x000000120e117219 */ /* 0x190fe40000001207 */
[----:B------:R-:W-:Y:S01]  /*5620*/  SHF.R.U32.HI R6, RZ, R18, R7 ;  /* 0x00000012ff067219 */ /* 0x000fe20000011607 */
[----:B------:R-:W-:-:S04]  /*5630*/  IMAD.MOV.U32 R18, RZ, RZ, -0x1 ;  /* 0xffffffffff127424 */ /* 0x000fc800078e00ff */
[----:B------:R-:W4:Y:S01]  /*5640*/  LDC R26, c[0x0][0x648] ;  /* 0x00019200ff1a7b82 */ /* 0x000f220000000800 */
[-C--:B0-----:R-:W-:Y:S02]  /*5650*/  SHF.L.U32 R9, R18, R23.reuse, RZ ;  /* 0x0000001712097219 */ /* 0x081fe400000006ff */
[-CC-:B------:R-:W-:Y:S02]  /*5660*/  SHF.R.U64 R18, R17, R23.reuse, R6.reuse ;  /* 0x0000001711127219 */ /* 0x180fe40000001206 */
[-C--:B------:R-:W-:Y:S02]  /*5670*/  SHF.R.U32.HI R7, RZ, R23.reuse, R6 ;  /* 0x00000017ff077219 */ /* 0x080fe40000011606 */
[----:B------:R-:W-:Y:S01]  /*5680*/  SHF.L.U32 R23, R12, R23, RZ ;  /* 0x000000170c177219 */ /* 0x000fe200000006ff */
[----:B------:R-:W0:Y:S01]  /*5690*/  LDC R27, c[0x0][0x638] ;  /* 0x00018e00ff1b7b82 */ /* 0x000e220000000800 */
[----:B------:R-:W-:Y:S01]  /*56a0*/  LOP3.LUT R28, RZ, R9, RZ, 0x33, !PT ;  /* 0x00000009ff1c7212 */ /* 0x000fe200078e33ff */
[----:B------:R-:W-:-:S06]  /*56b0*/  IMAD.MOV.U32 R6, RZ, RZ, R18 ;  /* 0x000000ffff067224 */ /* 0x000fcc00078e0012 */
[----:B------:R-:W0:Y:S01]  /*56c0*/  LDC R29, c[0x0][0x610] ;  /* 0x00018400ff1d7b82 */ /* 0x000e220000000800 */
[----:B--23--:R-:W-:Y:S05]  /*56d0*/  @!P0 BRA `(.L_x_104) ;  /* 0x0000000000288947 */ /* 0x00cfea0003800000 */
[----:B------:R-:W2:Y:S02]  /*56e0*/  LDC R9, c[0x0][0x64c] ;  /* 0x00019300ff097b82 */ /* 0x000ea40000000800 */
[----:B--2---:R-:W-:-:S05]  /*56f0*/  IADD3 R9, P0, R18, R9, RZ ;  /* 0x0000000912097210 */ /* 0x004fca0007f1e0ff */
        /* <DEDUP_REMOVED lines=8> */
.L_x_104:
[----:B----4-:R-:W-:Y:S01]  /*5780*/  SHF.R.U64 R7, R6, R26, R7 ;  /* 0x0000001a06077219 */ /* 0x010fe20000001207 */
[----:B-1----:R-:W-:Y:S01]  /*5790*/  VIADD R11, R20, 0xffffffff ;  /* 0xffffffff140b7836 */ /* 0x002fe20000000000 */
[----:B------:R-:W-:Y:S01]  /*57a0*/  LOP3.LUT R6, R17, R28, RZ, 0xc0, !PT ;  /* 0x0000001c11067212 */ /* 0x000fe200078ec0ff */
[----:B------:R-:W-:Y:S02]  /*57b0*/  IMAD.MOV R19, RZ, RZ, -R19 ;  /* 0x000000ffff137224 */ /* 0x000fe400078e0a13 */
[----:B------:R-:W-:Y:S01]  /*57c0*/  IMAD.MOV R9, RZ, RZ, -R7 ;  /* 0x000000ffff097224 */ /* 0x000fe200078e0a07 */
[----:B------:R-:W-:Y:S01]  /*57d0*/  LOP3.LUT R11, R14, R11, RZ, 0xc0, !PT ;  /* 0x0000000b0e0b7212 */ /* 0x000fe200078ec0ff */
[----:B------:R-:W-:Y:S02]  /*57e0*/  @P4 IMAD R22, R21, R19, R8 ;  /* 0x0000001315164224 */ /* 0x000fe400078e0208 */
[----:B------:R-:W-:Y:S02]  /*57f0*/  IMAD R7, R23, R7, R6 ;  /* 0x0000000717077224 */ /* 0x000fe400078e0206 */
[----:B0-----:R-:W-:-:S02]  /*5800*/  IMAD R6, R9, R27, R18 ;  /* 0x0000001b09067224 */ /* 0x001fc400078e0212 */
[----:B------:R-:W-:Y:S02]  /*5810*/  IMAD R14, R7, R29, R22 ;  /* 0x0000001d070e7224 */ /* 0x000fe400078e0216 */
[----:B------:R-:W-:Y:S02]  /*5820*/  IMAD R7, R6, R20, R11 ;  /* 0x0000001406077224 */ /* 0x000fe400078e020b */
[----:B------:R-:W-:Y:S02]  /*5830*/  IMAD.MOV.U32 R10, RZ, RZ, 0x1 ;  /* 0x00000001ff0a7424 */ /* 0x000fe400078e00ff */
[----:B------:R-:W-:Y:S01]  /*5840*/  IMAD.MOV.U32 R9, RZ, RZ, R16 ;  /* 0x000000ffff097224 */ /* 0x000fe200078e0010 */
[----:B------:R-:W-:Y:S02]  /*5850*/  SEL R17, R7, R14, !P4 ;  /* 0x0000000e07117207 */ /* 0x000fe40006000000 */
[----:B------:R-:W-:-:S07]  /*5860*/  SEL R14, R14, R7, !P4 ;  /* 0x000000070e0e7207 */ /* 0x000fce0006000000 */
.L_x_102:
[----:B------:R-:W-:-:S08]  /*5870*/  NOP ;  /* 0x0000000000007918 */ /* 0x000fd00000000000 */
[----:B------:R-:W0:-:S00]  /*5880*/  USETMAXREG.DEALLOC.CTAPOOL 0x28 ;  /* 0x00000028000079c8 */ /* 0x000e0000080e0500 */
[----:B0-----:R-:W-:-:S13]  /*5890*/  ISETP.NE.AND P0, PT, R3, RZ, PT ;  /* 0x000000ff0300720c */ /* 0x001fda0003f05270 */
[----:B------:R-:W-:Y:S05]  /*58a0*/  @P0 EXIT ;  /* 0x000000000000094d */ /* 0x000fea0003800000 */
[----:B------:R-:W-:Y:S01]  /*58b0*/  LOP3.LUT P0, RZ, R10, 0xff, RZ, 0xc0, !PT ;  /* 0x000000ff0aff7812 */ /* 0x000fe2000780c0ff */
[----:B------:R-:W-:Y:S02]  /*58c0*/  IMAD.MOV.U32 R10, RZ, RZ, 0x1 ;  /* 0x00000001ff0a7424 */ /* 0x000fe400078e00ff */
[----:B------:R-:W-:-:S10]  /*58d0*/  IMAD.MOV.U32 R13, RZ, RZ, RZ ;  /* 0x000000ffff0d7224 */ /* 0x000fd400078e00ff */
[----:B------:R-:W-:Y:S05]  /*58e0*/  @!P0 BRA `(.L_x_105) ;  /* 0x0000000c00388947 */ /* 0x000fea0003800000 */
[----:B------:R-:W0:Y:S01]  /*58f0*/  LDC R3, c[0x0][0x28c] ;  /* 0x0000a300ff037b82 */ /* 0x000e220000000800 */
[----:B------:R-:W-:Y:S01]  /*5900*/  ULDC UR5, c[0x0][0x600] ;  /* 0x0001800000057ab9 */ /* 0x000fe20000000800 */
[----:B------:R-:W-:Y:S01]  /*5910*/  ULDC UR4, c[0x0][0xc] ;  /* 0x0000030000047ab9 */ /* 0x000fe20000000800 */
[----:B------:R-:W-:Y:S01]  /*5920*/  UIADD3 UR16, UR5, -0x1, URZ ;  /* 0xffffffff05107890 */ /* 0x000fe2000fffe03f */
[C---:B------:R-:W-:Y:S01]  /*5930*/  LOP3.LUT P2, RZ, R2.reuse, 0x7f, RZ, 0xc0, !PT ;  /* 0x0000007f02ff7812 */ /* 0x040fe2000784c0ff */
[----:B------:R-:W-:Y:S01]  /*5940*/  ULDC UR6, c[0x0][0x658] ;  /* 0x0001960000067ab9 */ /* 0x000fe20000000800 */
[----:B------:R-:W-:Y:S01]  /*5950*/  ULDC UR5, c[0x0][0x10] ;  /* 0x0000040000057ab9 */ /* 0x000fe20000000800 */
[----:B------:R-:W-:Y:S01]  /*5960*/  UMOV UR7, 0xffffffff ;  /* 0xffffffff00077882 */ /* 0x000fe20000000000 */
[----:B------:R-:W-:Y:S01]  /*5970*/  UMOV UR8, 0x1 ;  /* 0x0000000100087882 */ /* 0x000fe20000000000 */
[----:B------:R-:W-:Y:S01]  /*5980*/  UIMAD.WIDE.U32 UR4, UR4, UR5, URZ ;  /* 0x00000005040472a5 */ /* 0x000fe2000f8e003f */
[----:B------:R-:W-:Y:S01]  /*5990*/  LOP3.LUT P0, RZ, R2, 0x1f, RZ, 0xc0, !PT ;  /* 0x0000001f02ff7812 */ /* 0x000fe2000780c0ff */
[----:B------:R-:W-:Y:S01]  /*59a0*/  USHF.L.U32 UR7, UR7, UR6, URZ ;  /* 0x0000000607077299 */ /* 0x000fe2000800063f */
[----:B------:R-:W-:Y:S01]  /*59b0*/  BSSY B0, `(.L_x_105) ;  /* 0x00000c1000007945 */ /* 0x000fe20003800000 */
[----:B------:R-:W-:Y:S01]  /*59c0*/  USHF.L.U32 UR18, UR8, UR6, URZ ;  /* 0x0000000608127299 */ /* 0x000fe2000800063f */
[----:B------:R-:W-:Y:S01]  /*59d0*/  IMAD.MOV.U32 R15, RZ, RZ, 0x1 ;  /* 0x00000001ff0f7424 */ /* 0x000fe200078e00ff */
[----:B------:R-:W-:Y:S01]  /*59e0*/  LOP3.LUT R16, R4, 0x2, RZ, 0xfc, !PT ;  /* 0x0000000204107812 */ /* 0x000fe200078efcff */
[----:B------:R-:W-:Y:S01]  /*59f0*/  ULDC UR6, c[0x0][0x14] ;  /* 0x0000050000067ab9 */ /* 0x000fe20000000800 */
[----:B------:R-:W-:Y:S01]  /*5a00*/  PLOP3.LUT P0, PT, P0, P2, PT, 0x8a, 0x0 ;  /* 0x000000000000781c */ /* 0x000fe20000705172 */
[----:B------:R-:W-:Y:S01]  /*5a10*/  UIMAD.WIDE.U32 UR20, UR4, UR6, URZ ;  /* 0x00000006041472a5 */ /* 0x000fe2000f8e003f */
[----:B------:R-:W-:Y:S01]  /*5a20*/  IMAD.MOV.U32 R10, RZ, RZ, 0x1 ;  /* 0x00000001ff0a7424 */ /* 0x000fe200078e00ff */
[----:B------:R-:W-:Y:S01]  /*5a30*/  UIMAD UR13, UR5, UR6, URZ ;  /* 0x00000006050d72a4 */ /* 0x000fe2000f8e023f */
[----:B------:R-:W-:Y:S01]  /*5a40*/  IMAD.MOV.U32 R13, RZ, RZ, RZ ;  /* 0x000000ffff0d7224 */ /* 0x000fe200078e00ff */
[----:B------:R-:W-:Y:S01]  /*5a50*/  ULOP3.LUT UR17, URZ, UR7, URZ, 0x33, !UPT ;  /* 0x000000073f117292 */ /* 0x000fe2000f8e333f */
[----:B0-----:R-:W-:Y:S01]  /*5a60*/  VIADD R3, R3, 0x3f ;  /* 0x0000003f03037836 */ /* 0x001fe20000000000 */
[----:B------:R-:W-:Y:S01]  /*5a70*/  UIADD3 UR13, UR21, UR13, URZ ;  /* 0x0000000d150d7290 */ /* 0x000fe2000fffe03f */
[----:B------:R-:W-:-:S03]  /*5a80*/  ULDC.64 UR22, c[0x0][0x198] ;  /* 0x0000660000167ab9 */ /* 0x000fc60000000a00 */
[----:B------:R-:W-:-:S04]  /*5a90*/  SHF.R.S32.HI R6, RZ, 0x1f, R3 ;  /* 0x0000001fff067819 */ /* 0x000fc80000011403 */
[----:B------:R-:W-:-:S04]  /*5aa0*/  LEA.HI R6, R6, R3, RZ, 0x6 ;  /* 0x0000000306067211 */ /* 0x000fc800078f30ff */
[----:B------:R-:W-:-:S05]  /*5ab0*/  SHF.R.S32.HI R12, RZ, 0x6, R6 ;  /* 0x00000006ff0c7819 */ /* 0x000fca0000011406 */
[----:B------:R-:W-:-:S07]  /*5ac0*/  VIADD R11, R12, 0x1 ;  /* 0x000000010c0b7836 */ /* 0x000fce0000000000 */
.L_x_117:
[----:B------:R-:W-:-:S03]  /*5ad0*/  UMOV UR4, 0xffffffff ;  /* 0xffffffff00047882 */ /* 0x000fc60000000000 */
[----:B------:R-:W-:Y:S05]  /*5ae0*/  BRA.DIV UR4, `(.L_x_106) ;  /* 0x0000000e04cc7947 */ /* 0x000fea000b800000 */
[----:B------:R-:W-:-:S13]  /*5af0*/  ELECT P1, URZ, PT ;  /* 0x00000000003f782f */ /* 0x000fda0003820000 */
.L_x_129:
[----:B------:R-:W0:Y:S01]  /*5b00*/  LDC R2, c[0x0][0x28c] ;  /* 0x0000a300ff027b82 */ /* 0x000e220000000800 */
[----:B------:R-:W-:Y:S01]  /*5b10*/  BSSY B1, `(.L_x_107) ;  /* 0x0000037000017945 */ /* 0x000fe20003800000 */
[----:B0-----:R-:W-:-:S13]  /*5b20*/  ISETP.LT.OR P1, PT, R2, 0x1, !P1 ;  /* 0x000000010200780c */ /* 0x001fda0004f21670 */
[----:B------:R-:W-:Y:S05]  /*5b30*/  @P1 BRA `(.L_x_108) ;  /* 0x0000000000d01947 */ /* 0x000fea0003800000 */
[----:B------:R-:W-:Y:S02]  /*5b40*/  IMAD.SHL.U32 R17, R17, 0x40, RZ ;  /* 0x0000004011117824 */ /* 0x000fe400078e00ff */
[----:B------:R-:W-:Y:S02]  /*5b50*/  IMAD.SHL.U32 R14, R14, 0x80, RZ ;  /* 0x000000800e0e7824 */ /* 0x000fe400078e00ff */
[----:B------:R-:W-:Y:S02]  /*5b60*/  IMAD.MOV.U32 R20, RZ, RZ, RZ ;  /* 0x000000ffff147224 */ /* 0x000fe400078e00ff */
[----:B------:R-:W-:Y:S02]  /*5b70*/  IMAD.MOV.U32 R2, RZ, RZ, R11 ;  /* 0x000000ffff027224 */ /* 0x000fe400078e000b */
[----:B------:R-:W-:Y:S02]  /*5b80*/  IMAD.MOV.U32 R3, RZ, RZ, R10 ;  /* 0x000000ffff037224 */ /* 0x000fe400078e000a */
[----:B------:R-:W-:-:S07]  /*5b90*/  IMAD.MOV.U32 R6, RZ, RZ, R13 ;  /* 0x000000ffff067224 */ /* 0x000fce00078e000d */
.L_x_112:
[----:B------:R-:W0:Y:S01]  /*5ba0*/  S2R R8, SR_CgaCtaId ;  /* 0x0000000000087919 */ /* 0x000e220000008800 */
[----:B------:R-:W-:-:S04]  /*5bb0*/  MOV R7, 0x400 ;  /* 0x0000040000077802 */ /* 0x000fc80000000f00 */
[----:B0-----:R-:W-:Y:S02]  /*5bc0*/  LEA R19, R8, R7, 0x18 ;  /* 0x0000000708137211 */ /* 0x001fe400078ec0ff */
[----:B------:R-:W-:Y:S01]  /*5bd0*/  SHF.L.U32 R7, R3, 0x1f, RZ ;  /* 0x0000001f03077819 */ /* 0x000fe200000006ff */
[----:B------:R-:W0:Y:S02]  /*5be0*/  @!P2 LDC R8, c[0x0][0x500] ;  /* 0x00014000ff08ab82 */ /* 0x000e240000000800 */
[----:B------:R-:W-:-:S04]  /*5bf0*/  IMAD R18, R6, 0x8, R19 ;  /* 0x0000000806127824 */ /* 0x000fc800078e0213 */
[----:B------:R-:W1:Y:S02]  /*5c00*/  SYNCS.PHASECHK.TRANS64.TRYWAIT P1, [R18+URZ+0x28], R7 ;  /* 0x00002807120075a7 */ /* 0x000e64000802017f */
[----:B-1----:R-:W-:Y:S05]  /*5c10*/  @!P1 BRA `(.L_x_109) ;  /* 0x0000000c00a09947 */ /* 0x002fea0003800000 */
.L_x_130:
[----:B-1----:R-:W-:Y:S01]  /*5c20*/  PRMT R7, R16, 0x9910, RZ ;  /* 0x0000991010077816 */ /* 0x002fe200000000ff */
[----:B0-----:R0:W-:Y:S03]  /*5c30*/  @!P2 SYNCS.ARRIVE.TRANS64 RZ, [R18+URZ], R8 ;  /* 0x0000000812ffa9a7 */ /* 0x0011e6000800003f */
[----:B------:R-:W-:-:S13]  /*5c40*/  ISETP.NE.AND P1, PT, R7, 0x2, PT ;  /* 0x000000020700780c */ /* 0x000fda0003f25270 */
[----:B0-----:R-:W-:Y:S05]  /*5c50*/  @P1 BRA `(.L_x_110) ;  /* 0x0000000000041947 */ /* 0x001fea0003800000 */
[----:B------:R-:W-:Y:S01]  /*5c60*/  BPT.TRAP 0x1 ;  /* 0x000000040000795c */ /* 0x000fe20000300000 */
.L_x_110:
[----:B------:R-:W-:Y:S05]  /*5c70*/  @P0 BRA `(.L_x_111) ;  /* 0x0000000000040947 */ /* 0x000fea0003800000 */
[----:B------:R-:W-:Y:S01]  /*5c80*/  BPT.TRAP 0x1 ;  /* 0x000000040000795c */ /* 0x000fe20000300000 */
.L_x_111:
[--C-:B------:R-:W-:Y:S01]  /*5c90*/  IMAD R7, R6, 0x2000, R19.reuse ;  /* 0x0000200006077824 */ /* 0x100fe200078e0213 */
[----:B------:R-:W-:Y:S01]  /*5ca0*/  R2UR UR9, R18 ;  /* 0x00000000120972ca */ /* 0x000fe200000e0000 */
[----:B------:R-:W-:Y:S01]  /*5cb0*/  IMAD R19, R6, 0x1000, R19 ;  /* 0x0000100006137824 */ /* 0x000fe200078e0213 */
[----:B------:R-:W-:Y:S01]  /*5cc0*/  UIADD3 UR4, UP0, UR22, 0xf0, URZ ;  /* 0x000000f016047890 */ /* 0x000fe2000ff1e03f */
[----:B------:R-:W-:Y:S01]  /*5cd0*/  VIADD R2, R2, 0xffffffff ;  /* 0xffffffff02027836 */ /* 0x000fe20000000000 */
[----:B------:R-:W-:Y:S01]  /*5ce0*/  R2UR UR5, R7 ;  /* 0x00000000070572ca */ /* 0x000fe200000e0000 */
[----:B------:R-:W-:Y:S01]  /*5cf0*/  UIADD3 UR24, UP1, UR22, 0x1f0, URZ ;  /* 0x000001f016187890 */ /* 0x000fe2000ff3e03f */
[----:B------:R-:W-:Y:S01]  /*5d00*/  R2UR UR8, R19 ;  /* 0x00000000130872ca */ /* 0x000fe200000e0000 */
[----:B------:R-:W-:Y:S01]  /*5d10*/  VIADD R6, R6, 0x1 ;  /* 0x0000000106067836 */ /* 0x000fe20000000000 */
[----:B------:R-:W-:Y:S01]  /*5d20*/  R2UR UR11, R14 ;  /* 0x000000000e0b72ca */ /* 0x000fe200000e0000 */
[----:B------:R-:W-:Y:S01]  /*5d30*/  UIADD3.X UR25, URZ, UR23, URZ, UP1, !UPT ;  /* 0x000000173f197290 */ /* 0x000fe20008ffe43f */
[C---:B------:R-:W-:Y:S01]  /*5d40*/  R2UR UR10, R20.reuse ;  /* 0x00000000140a72ca */ /* 0x040fe200000e0000 */
[----:B------:R-:W-:Y:S01]  /*5d50*/  UMOV UR6, 0x0 ;  /* 0x0000000000067882 */ /* 0x000fe20000000000 */
[----:B------:R-:W-:Y:S01]  /*5d60*/  R2UR UR12, R9 ;  /* 0x00000000090c72ca */ /* 0x000fe200000e0000 */
[----:B------:R-:W-:Y:S01]  /*5d70*/  UMOV UR7, 0x10000000 ;  /* 0x1000000000077882 */ /* 0x000fe20000000000 */
[----:B------:R-:W-:Y:S01]  /*5d80*/  R2UR UR19, R17 ;  /* 0x00000000111372ca */ /* 0x000fe200000e0000 */
[----:B------:R-:W-:Y:S01]  /*5d90*/  VIADD R20, R20, 0x40 ;  /* 0x0000004014147836 */ /* 0x000fe20000000000 */
[----:B------:R-:W-:Y:S01]  /*5da0*/  ISETP.GT.AND P3, PT, R2, 0x1, PT ;  /* 0x000000010200780c */ /* 0x000fe20003f64270 */
[----:B------:R-:W-:Y:S01]  /*5db0*/  UIADD3 UR14, UR5, 0x100, URZ ;  /* 0x00000100050e7890 */ /* 0x000fe2000fffe03f */
[----:B------:R-:W-:Y:S01]  /*5dc0*/  ISETP.NE.AND P1, PT, R6, 0x5, PT ;  /* 0x000000050600780c */ /* 0x000fe20003f25270 */
[----:B------:R-:W-:-:S02]  /*5dd0*/  UIADD3.X UR5, URZ, UR23, URZ, UP0, !UPT ;  /* 0x000000173f057290 */ /* 0x000fc400087fe43f */
[----:B------:R-:W-:Y:S01]  /*5de0*/  UIADD3 UR15, UR8, 0xa100, URZ ;  /* 0x0000a100080f7890 */ /* 0x000fe2000fffe03f */
[----:B------:R-:W-:Y:S02]  /*5df0*/  SEL R8, RZ, 0x1, P1 ;  /* 0x00000001ff087807 */ /* 0x000fe40000800000 */
[----:B------:R-:W-:Y:S01]  /*5e00*/  UMOV UR8, UR14 ;  /* 0x0000000e00087c82 */ /* 0x000fe20008000000 */
[----:B------:R-:W-:Y:S02]  /*5e10*/  SEL R6, R6, RZ, P1 ;  /* 0x000000ff06067207 */ /* 0x000fe40000800000 */
[----:B------:R-:W-:Y:S01]  /*5e20*/  LOP3.LUT R3, R3, R8, RZ, 0x3c, !PT ;  /* 0x0000000803037212 */ /* 0x000fe200078e3cff */
[----:B------:R0:W-:Y:S02]  /*5e30*/  UTMALDG.3D [UR8], [UR4], desc[UR6] ;  /* 0x00000608040075b4 */ /* 0x0001e40008011000 */
[----:B0-----:R-:W-:Y:S01]  /*5e40*/  UMOV UR8, UR15 ;  /* 0x0000000f00087c82 */ /* 0x001fe20008000000 */
[----:B------:R-:W-:-:S02]  /*5e50*/  UMOV UR11, UR19 ;  /* 0x00000013000b7c82 */ /* 0x000fc40008000000 */
[----:B------:R0:W-:Y:S02]  /*5e60*/  UTMALDG.3D [UR8], [UR24], desc[UR6] ;  /* 0x00000608180075b4 */ /* 0x0001e40008011000 */
[----:B0-----:R-:W-:Y:S05]  /*5e70*/  @P3 BRA `(.L_x_112) ;  /* 0xfffffffc00483947 */ /* 0x001fea000383ffff */
.L_x_108:
[----:B------:R-:W-:Y:S05]  /*5e80*/  BSYNC B1 ;  /* 0x0000000000017941 */ /* 0x000fea0003800000 */
.L_x_107:
[----:B------:R-:W-:Y:S01]  /*5e90*/  LOP3.LUT P3, RZ, R15, 0xff, RZ, 0xc0, !PT ;  /* 0x000000ff0fff7812 */ /* 0x000fe2000786c0ff */
[----:B------:R-:W-:Y:S01]  /*5ea0*/  IMAD.IADD R6, R12, 0x1, R13 ;  /* 0x000000010c067824 */ /* 0x000fe200078e020d */
[----:B------:R-:W-:Y:S01]  /*5eb0*/  IADD3 R0, P5, R0, UR20, RZ ;  /* 0x0000001400007c10 */ /* 0x000fe2000ffbe0ff */
[----:B------:R-:W-:Y:S01]  /*5ec0*/  ULDC.64 UR4, c[0x0][0x650] ;  /* 0x0001940000047ab9 */ /* 0x000fe20000000a00 */
[----:B------:R-:W-:Y:S01]  /*5ed0*/  BSSY B1, `(.L_x_113) ;  /* 0x000006c000017945 */ /* 0x000fe20003800000 */
[----:B------:R-:W-:Y:S01]  /*5ee0*/  IMAD.MOV.U32 R14, RZ, RZ, -0x1 ;  /* 0xffffffffff0e7424 */ /* 0x000fe200078e00ff */
[----:B------:R-:W-:Y:S01]  /*5ef0*/  ISETP.GT.U32.AND P1, PT, R6, 0x4, PT ;  /* 0x000000040600780c */ /* 0x000fe20003f24070 */
[----:B------:R-:W-:Y:S01]  /*5f00*/  IMAD.MOV.U32 R17, RZ, RZ, -0x1 ;  /* 0xffffffffff117424 */ /* 0x000fe200078e00ff */
[----:B------:R-:W-:Y:S01]  /*5f10*/  IADD3.X R5, R5, UR13, RZ, P5, !PT ;  /* 0x0000000d05057c10 */ /* 0x000fe2000affe4ff */
[----:B------:R-:W-:Y:S01]  /*5f20*/  IMAD.MOV.U32 R9, RZ, RZ, -0x1 ;  /* 0xffffffffff097424 */ /* 0x000fe200078e00ff */
[----:B------:R-:W-:-:S02]  /*5f30*/  ISETP.LT.U32.AND P1, PT, R12, 0x5, P1 ;  /* 0x000000050c00780c */ /* 0x000fc40000f21070 */
[----:B------:R-:W-:Y:S01]  /*5f40*/  PRMT R15, RZ, 0x7610, R15 ;  /* 0x00007610ff0f7816 */ /* 0x000fe2000000000f */
[----:B------:R-:W0:Y:S01]  /*5f50*/  @P3 S2R R3, SR_CgaCtaId ;  /* 0x0000000000033919 */ /* 0x000e220000008800 */
[----:B------:R-:W-:-:S04]  /*5f60*/  @P3 MOV R2, 0x400 ;  /* 0x0000040000023802 */ /* 0x000fc80000000f00 */
[----:B0-----:R-:W-:Y:S01]  /*5f70*/  @P3 LEA R7, R3, R2, 0x18 ;  /* 0x0000000203073211 */ /* 0x001fe200078ec0ff */
[----:B------:R-:W-:-:S03]  /*5f80*/  IMAD.WIDE.U32 R2, R6, -0x33333333, RZ ;  /* 0xcccccccd06027825 */ /* 0x000fc600078e00ff */
[----:B------:R0:W-:Y:S01]  /*5f90*/  @P3 SYNCS.ARRIVE.TRANS64.A1T0 RZ, [R7+URZ+0x68], RZ ;  /* 0x000068ff07ff39a7 */ /* 0x0001e2000810003f */
[----:B------:R-:W-:Y:S02]  /*5fa0*/  ISETP.GE.U32.AND P3, PT, R12, 0x5, PT ;  /* 0x000000050c00780c */ /* 0x000fe40003f66070 */
[----:B------:R-:W-:Y:S02]  /*5fb0*/  PRMT R2, RZ, 0x7610, R2 ;  /* 0x00007610ff027816 */ /* 0x000fe40000000002 */
[----:B0-----:R-:W-:Y:S02]  /*5fc0*/  SHF.R.U32.HI R7, RZ, 0x2, R3 ;  /* 0x00000002ff077819 */ /* 0x001fe40000011603 */
[----:B------:R-:W-:Y:S02]  /*5fd0*/  SEL R3, RZ, 0x1, !P1 ;  /* 0x00000001ff037807 */ /* 0x000fe40004800000 */
[----:B------:R-:W-:Y:S01]  /*5fe0*/  ISETP.GE.U32.AND P1, PT, R0, UR4, PT ;  /* 0x0000000400007c0c */ /* 0x000fe2000bf26070 */
[----:B------:R-:W-:Y:S01]  /*5ff0*/  IMAD R13, R7, -0x5, R6 ;  /* 0xfffffffb070d7824 */ /* 0x000fe200078e0206 */
[----:B------:R-:W-:-:S02]  /*6000*/  LOP3.LUT R10, R10, R3, RZ, 0x3c, !PT ;  /* 0x000000030a0a7212 */ /* 0x000fc400078e3cff */
[----:B------:R-:W-:Y:S02]  /*6010*/  ISETP.GE.U32.AND.EX P1, PT, R5, UR5, PT, P1 ;  /* 0x0000000505007c0c */ /* 0x000fe4000bf26110 */
[----:B------:R-:W-:-:S11]  /*6020*/  @P3 LOP3.LUT R10, R10, 0x1, R7, 0x78, !PT ;  /* 0x000000010a0a3812 */ /* 0x000fd600078e7807 */
[----:B------:R-:W-:Y:S05]  /*6030*/  @P1 BRA `(.L_x_114) ;  /* 0x0000000400541947 */ /* 0x000fea0003800000 */
[----:B------:R-:W-:Y:S01]  /*6040*/  ULDC.64 UR4, c[0x0][0x628] ;  /* 0x00018a0000047ab9 */ /* 0x000fe20000000a00 */
[----:B------:R-:W0:Y:S01]  /*6050*/  S2R R17, SR_CTAID.X ;  /* 0x0000000000117919 */ /* 0x000e220000002500 */
[----:B------:R-:W-:Y:S01]  /*6060*/  ISETP.NE.U32.AND P1, PT, RZ, UR4, PT ;  /* 0x00000004ff007c0c */ /* 0x000fe2000bf25070 */
[----:B------:R-:W-:Y:S01]  /*6070*/  ULDC UR7, c[0x0][0x630] ;  /* 0x00018c0000077ab9 */ /* 0x000fe20000000800 */
[----:B------:R-:W-:Y:S01]  /*6080*/  IMAD.MOV.U32 R2, RZ, RZ, R0 ;  /* 0x000000ffff027224 */ /* 0x000fe200078e0000 */
[----:B------:R-:W1:Y:S01]  /*6090*/  S2R R14, SR_CTAID.Y ;  /* 0x00000000000e7919 */ /* 0x000e620000002600 */
[----:B------:R-:W-:Y:S01]  /*60a0*/  ISETP.NE.AND.EX P1, PT, RZ, UR5, PT, P1 ;  /* 0x00000005ff007c0c */ /* 0x000fe2000bf25310 */
[----:B------:R-:W-:-:S12]  /*60b0*/  IMAD.MOV.U32 R3, RZ, RZ, R5 ;  /* 0x000000ffff037224 */ /* 0x000fd800078e0005 */
[----:B------:R-:W-:Y:S05]  /*60c0*/  @!P1 BRA `(.L_x_115) ;  /* 0x0000000000289947 */ /* 0x000fea0003800000 */
[----:B------:R-:W-:Y:S02]  /*60d0*/  ULDC UR6, c[0x0][0x634] ;  /* 0x00018d0000067ab9 */ /* 0x000fe40000000800 */
[----:B------:R-:W-:-:S05]  /*60e0*/  IADD3 R9, P1, R0, UR6, RZ ;  /* 0x0000000600097c10 */ /* 0x000fca000ff3e0ff */
[----:B------:R-:W-:-:S04]  /*60f0*/  IMAD.X R19, RZ, RZ, R5, P1 ;  /* 0x000000ffff137224 */ /* 0x000fc800008e0605 */
[----:B------:R-:W-:-:S04]  /*6100*/  IMAD.WIDE.U32 R6, R19, UR4, RZ ;  /* 0x0000000413067c25 */ /* 0x000fc8000f8e00ff */
[----:B------:R-:W-:-:S04]  /*6110*/  IMAD.WIDE.U32 R6, P1, R9, UR5, R6 ;  /* 0x0000000509067c25 */ /* 0x000fc8000f820006 */
[----:B------:R-:W-:-:S04]  /*6120*/  IMAD.WIDE.U32 R8, R9, UR4, RZ ;  /* 0x0000000409087c25 */ /* 0x000fc8000f8e00ff */
[----:B------:R-:W-:Y:S01]  /*6130*/  IMAD.X R3, RZ, RZ, RZ, P1 ;  /* 0x000000ffff037224 */ /* 0x000fe200008e06ff */
[----:B------:R-:W-:Y:S01]  /*6140*/  IADD3 RZ, P1, R9, R6, RZ ;  /* 0x0000000609ff7210 */ /* 0x000fe20007f3e0ff */
[----:B------:R-:W-:-:S04]  /*6150*/  IMAD.MOV.U32 R2, RZ, RZ, R7 ;  /* 0x000000ffff027224 */ /* 0x000fc800078e0007 */
[----:B------:R-:W-:-:S08]  /*6160*/  IMAD.WIDE.U32.X R2, R19, UR5, R2, P1 ;  /* 0x0000000513027c25 */ /* 0x000fd000088e0402 */
.L_x_115:
[--C-:B------:R-:W-:Y:S01]  /*6170*/  SHF.R.U64 R8, R2, UR7, R3.reuse ;  /* 0x0000000702087c19 */ /* 0x100fe20008001203 */
[----:B------:R-:W-:Y:S01]  /*6180*/  ULDC.64 UR4, c[0x0][0x620] ;  /* 0x0001880000047ab9 */ /* 0x000fe20000000a00 */
[----:B------:R-:W-:Y:S01]  /*6190*/  SHF.R.U32.HI R2, RZ, UR7, R3 ;  /* 0x00000007ff027c19 */ /* 0x000fe20008011603 */
[----:B------:R-:W-:Y:S01]  /*61a0*/  IMAD.MOV.U32 R3, RZ, RZ, R5 ;  /* 0x000000ffff037224 */ /* 0x000fe200078e0005 */
[----:B------:R-:W-:Y:S01]  /*61b0*/  IADD3 R7, P1, RZ, -R8, RZ ;  /* 0x80000008ff077210 */ /* 0x000fe20007f3e0ff */
[----:B------:R-:W2:Y:S01]  /*61c0*/  LDC R22, c[0x0][0x144] ;  /* 0x00005100ff167b82 */ /* 0x000ea20000000800 */
[----:B0-----:R-:W-:Y:S01]  /*61d0*/  I2FP.F32.U32 R9, R17 ;  /* 0x0000001100097245 */ /* 0x001fe20000201000 */
[----:B------:R-:W-:Y:S01]  /*61e0*/  ULDC.64 UR8, c[0x0][0x640] ;  /* 0x0001900000087ab9 */ /* 0x000fe20000000a00 */
[----:B------:R-:W-:Y:S01]  /*61f0*/  ULDC UR6, c[0x0][0x608] ;  /* 0x0001820000067ab9 */ /* 0x000fe20000000800 */
[----:B------:R-:W-:Y:S01]  /*6200*/  IMAD.X R2, RZ, RZ, ~R2, P1 ;  /* 0x000000ffff027224 */ /* 0x000fe200008e0e02 */
[----:B------:R-:W-:-:S03]  /*6210*/  ISETP.NE.U32.AND P1, PT, RZ, UR8, PT ;  /* 0x00000008ff007c0c */ /* 0x000fc6000bf25070 */
[----:B------:R-:W-:Y:S01]  /*6220*/  IMAD R6, R2, UR4, RZ ;  /* 0x0000000402067c24 */ /* 0x000fe2000f8e02ff */
[----:B------:R-:W0:Y:S01]  /*6230*/  LDC R19, c[0x0][0x148] ;  /* 0x00005200ff137b82 */ /* 0x000e220000000800 */
[----:B------:R-:W-:Y:S01]  /*6240*/  IMAD.MOV.U32 R2, RZ, RZ, R0 ;  /* 0x000000ffff027224 */ /* 0x000fe200078e0000 */
[----:B------:R-:W-:-:S03]  /*6250*/  ISETP.NE.AND.EX P1, PT, RZ, UR9, PT, P1 ;  /* 0x00000009ff007c0c */ /* 0x000fc6000bf25310 */
[----:B------:R-:W-:Y:S01]  /*6260*/  IMAD.WIDE.U32 R2, R7, UR4, R2 ;  /* 0x0000000407027c25 */ /* 0x000fe2000f8e0002 */
[----:B------:R-:W-:-:S03]  /*6270*/  ULDC UR4, c[0x0][0x150] ;  /* 0x0000540000047ab9 */ /* 0x000fc60000000800 */
[----:B------:R-:W-:Y:S02]  /*6280*/  IMAD R7, R7, UR5, R6 ;  /* 0x0000000507077c24 */ /* 0x000fe4000f8e0206 */
[----:B------:R-:W-:Y:S01]  /*6290*/  FMUL R6, R9, UR4 ;  /* 0x0000000409067c20 */ /* 0x000fe20008400000 */
[----:B------:R-:W-:Y:S01]  /*62a0*/  ULDC UR4, c[0x0][0x618] ;  /* 0x0001860000047ab9 */ /* 0x000fe20000000800 */
[----:B------:R-:W-:Y:S01]  /*62b0*/  ULDC UR5, c[0x0][0x154] ;  /* 0x0000550000057ab9 */ /* 0x000fe20000000800 */
[----:B------:R-:W-:-:S03]  /*62c0*/  IMAD.IADD R3, R3, 0x1, R7 ;  /* 0x0000000103037824 */ /* 0x000fc600078e0207 */
[----:B------:R-:W3:Y:S02]  /*62d0*/  F2I.U32.TRUNC.NTZ R6, R6 ;  /* 0x0000000600067305 */ /* 0x000ee4000020f000 */
[----:B------:R-:W-:Y:S02]  /*62e0*/  SHF.R.U64 R9, R2, UR4, R3 ;  /* 0x0000000402097c19 */ /* 0x000fe40008001203 */
[----:B-1----:R-:W-:-:S05]  /*62f0*/  I2FP.F32.U32 R2, R14 ;  /* 0x0000000e00027245 */ /* 0x002fca0000201000 */
[----:B------:R-:W-:Y:S01]  /*6300*/  FMUL R21, R2, UR5 ;  /* 0x0000000502157c20 */ /* 0x000fe20008400000 */
[----:B------:R-:W-:Y:S01]  /*6310*/  SHF.R.U32.HI R2, RZ, UR4, R3 ;  /* 0x00000004ff027c19 */ /* 0x000fe20008011603 */
[----:B------:R-:W-:-:S03]  /*6320*/  ULDC UR4, c[0x0][0x658] ;  /* 0x0001960000047ab9 */ /* 0x000fc60000000800 */
[--C-:B------:R-:W-:Y:S01]  /*6330*/  SHF.R.U64 R20, R9, UR6, R2.reuse ;  /* 0x0000000609147c19 */ /* 0x100fe20008001202 */
[----:B------:R-:W1:Y:S01]  /*6340*/  F2I.U32.TRUNC.NTZ R21, R21 ;  /* 0x0000001500157305 */ /* 0x000e62000020f000 */
[----:B------:R-:W-:Y:S01]  /*6350*/  SHF.R.U32.HI R3, RZ, UR6, R2 ;  /* 0x00000006ff037c19 */ /* 0x000fe20008011602 */
[----:B---3--:R-:W-:-:S03]  /*6360*/  IMAD.MOV R6, RZ, RZ, -R6 ;  /* 0x000000ffff067224 */ /* 0x008fc600078e0a06 */
[----:B------:R-:W-:Y:S01]  /*6370*/  SHF.R.U64 R18, R20, UR4, R3 ;  /* 0x0000000414127c19 */ /* 0x000fe20008001203 */
[----:B--2---:R-:W-:Y:S01]  /*6380*/  IMAD R17, R22, R6, R17 ;  /* 0x0000000616117224 */ /* 0x004fe200078e0211 */
[----:B------:R-:W-:-:S03]  /*6390*/  SHF.R.U32.HI R23, RZ, UR4, R3 ;  /* 0x00000004ff177c19 */ /* 0x000fc60008011603 */
[----:B------:R-:W-:Y:S02]  /*63a0*/  IMAD.MOV.U32 R2, RZ, RZ, R18 ;  /* 0x000000ffff027224 */ /* 0x000fe400078e0012 */
[----:B------:R-:W-:Y:S01]  /*63b0*/  IMAD.MOV.U32 R3, RZ, RZ, R23 ;  /* 0x000000ffff037224 */ /* 0x000fe200078e0017 */
[----:B------:R-:W-:Y:S06]  /*63c0*/  @!P1 BRA `(.L_x_116) ;  /* 0x0000000000289947 */ /* 0x000fec0003800000 */
[----:B------:R-:W-:Y:S02]  /*63d0*/  ULDC UR4, c[0x0][0x64c] ;  /* 0x0001930000047ab9 */ /* 0x000fe40000000800 */
[----:B------:R-:W-:-:S05]  /*63e0*/  IADD3 R3, P1, R18, UR4, RZ ;  /* 0x0000000412037c10 */ /* 0x000fca000ff3e0ff */
[----:B------:R-:W-:-:S04]  /*63f0*/  IMAD.X R23, RZ, RZ, R23, P1 ;  /* 0x000000ffff177224 */ /* 0x000fc800008e0617 */
[----:B------:R-:W-:-:S04]  /*6400*/  IMAD.WIDE.U32 R6, R23, UR8, RZ ;  /* 0x0000000817067c25 */ /* 0x000fc8000f8e00ff */
[----:B------:R-:W-:-:S04]  /*6410*/  IMAD.WIDE.U32 R6, P1, R3, UR9, R6 ;  /* 0x0000000903067c25 */ /* 0x000fc8000f820006 */
[----:B------:R-:W-:-:S04]  /*6420*/  IMAD.WIDE.U32 R2, R3, UR8, RZ ;  /* 0x0000000803027c25 */ /* 0x000fc8000f8e00ff */
[----:B------:R-:W-:Y:S01]  /*6430*/  IMAD.MOV.U32 R2, RZ, RZ, R7 ;  /* 0x000000ffff027224 */ /* 0x000fe200078e0007 */
[----:B------:R-:W-:Y:S01]  /*6440*/  IADD3 RZ, P3, R3, R6, RZ ;  /* 0x0000000603ff7210 */ /* 0x000fe20007f7e0ff */
[----:B------:R-:W-:-:S04]  /*6450*/  IMAD.X R3, RZ, RZ, RZ, P1 ;  /* 0x000000ffff037224 */ /* 0x000fc800008e06ff */
[----:B------:R-:W-:-:S08]  /*6460*/  IMAD.WIDE.U32.X R2, R23, UR9, R2, P3 ;  /* 0x0000000917027c25 */ /* 0x000fd000098e0402 */
.L_x_116:
[----:B------:R-:W-:Y:S01]  /*6470*/  ULDC UR4, c[0x0][0x648] ;  /* 0x0001920000047ab9 */ /* 0x000fe20000000800 */
[----:B-1----:R-:W-:Y:S01]  /*6480*/  IMAD.MOV R21, RZ, RZ, -R21 ;  /* 0x000000ffff157224 */ /* 0x002fe200078e0a15 */
[----:B------:R-:W-:Y:S01]  /*6490*/  SHF.R.U64 R3, R2, UR4, R3 ;  /* 0x0000000402037c19 */ /* 0x000fe20008001203 */
[----:B------:R-:W-:Y:S01]  /*64a0*/  ULDC UR4, c[0x0][0x638] ;  /* 0x00018e0000047ab9 */ /* 0x000fe20000000800 */
[----:B------:R-:W-:Y:S01]  /*64b0*/  LOP3.LUT R20, R20, UR17, RZ, 0xc0, !PT ;  /* 0x0000001114147c12 */ /* 0x000fe2000f8ec0ff */
[----:B0-----:R-:W-:Y:S01]  /*64c0*/  @P4 IMAD R17, R19, R21, R14 ;  /* 0x0000001513114224 */ /* 0x001fe200078e020e */
[----:B------:R-:W-:Y:S01]  /*64d0*/  ULDC UR5, c[0x0][0x610] ;  /* 0x0001840000057ab9 */ /* 0x000fe20000000800 */
[----:B------:R-:W-:Y:S02]  /*64e0*/  IMAD.MOV R7, RZ, RZ, -R3 ;  /* 0x000000ffff077224 */ /* 0x000fe400078e0a03 */
[----:B------:R-:W-:Y:S01]  /*64f0*/  IMAD R14, R3, UR18, R20 ;  /* 0x00000012030e7c24 */ /* 0x000fe2000f8e0214 */
[----:B------:R-:W-:Y:S01]  /*6500*/  LOP3.LUT R3, R9, UR16, RZ, 0xc0, !PT ;  /* 0x0000001009037c12 */ /* 0x000fe2000f8ec0ff */
[----:B------:R-:W-:Y:S01]  /*6510*/  IMAD R18, R7, UR4, R18 ;  /* 0x0000000407127c24 */ /* 0x000fe2000f8e0212 */
[----:B------:R-:W-:Y:S01]  /*6520*/  ULDC UR4, c[0x0][0x600] ;  /* 0x0001800000047ab9 */ /* 0x000fe20000000800 */
[----:B------:R-:W-:-:S02]  /*6530*/  IMAD R14, R14, UR5, R17 ;  /* 0x000000050e0e7c24 */ /* 0x000fc4000f8e0211 */
[----:B------:R-:W-:Y:S02]  /*6540*/  IMAD R3, R18, UR4, R3 ;  /* 0x0000000412037c24 */ /* 0x000fe4000f8e0203 */
[----:B------:R-:W-:Y:S02]  /*6550*/  IMAD.MOV.U32 R2, RZ, RZ, 0x1 ;  /* 0x00000001ff027424 */ /* 0x000fe400078e00ff */
[----:B------:R-:W-:Y:S01]  /*6560*/  IMAD.MOV.U32 R9, RZ, RZ, R8 ;  /* 0x000000ffff097224 */ /* 0x000fe200078e0008 */
[----:B------:R-:W-:Y:S02]  /*6570*/  SEL R17, R3, R14, !P4 ;  /* 0x0000000e03117207 */ /* 0x000fe40006000000 */
[----:B------:R-:W-:-:S07]  /*6580*/  SEL R14, R14, R3, !P4 ;  /* 0x000000030e0e7207 */ /* 0x000fce0006000000 */
.L_x_114:
[----:B------:R-:W-:Y:S05]  /*6590*/  BSYNC B1 ;  /* 0x0000000000017941 */ /* 0x000fea0003800000 */
.L_x_113:
[----:B------:R-:W-:-:S13]  /*65a0*/  LOP3.LUT P1, RZ, R2, 0xff, RZ, 0xc0, !PT ;  /* 0x000000ff02ff7812 */ /* 0x000fda000782c0ff */
[----:B------:R-:W-:Y:S05]  /*65b0*/  @P1 BRA `(.L_x_117) ;  /* 0xfffffff400441947 */ /* 0x000fea000383ffff */
[----:B------:R-:W-:Y:S05]  /*65c0*/  BSYNC B0 ;  /* 0x0000000000007941 */ /* 0x000fea0003800000 */
.L_x_105:
[----:B------:R-:W-:-:S03]  /*65d0*/  UMOV UR4, 0xffffffff ;  /* 0xffffffff00047882 */ /* 0x000fc60000000000 */
[----:B------:R-:W-:Y:S05]  /*65e0*/  BRA.DIV UR4, `(.L_x_118) ;  /* 0x0000000604407947 */ /* 0x000fea000b800000 */
[----:B------:R-:W-:-:S13]  /*65f0*/  ELECT P0, URZ, PT ;  /* 0x00000000003f782f */ /* 0x000fda0003800000 */
.L_x_133:
[----:B------:R-:W-:Y:S04]  /*6600*/  BSSY B0, `(.L_x_119) ;  /* 0x0000034000007945 */ /* 0x000fe80003800000 */
[----:B------:R-:W-:Y:S05]  /*6610*/  @!P0 BRA `(.L_x_120) ;  /* 0x0000000000c88947 */ /* 0x000fea0003800000 */
[----:B------:R-:W-:-:S04]  /*6620*/  LOP3.LUT R4, R4, 0x2, RZ, 0xfc, !PT ;  /* 0x0000000204047812 */ /* 0x000fc800078efcff */
[----:B------:R-:W-:-:S13]  /*6630*/  ISETP.NE.AND P0, PT, R4, 0x3, PT ;  /* 0x000000030400780c */ /* 0x000fda0003f05270 */
[----:B------:R-:W-:Y:S05]  /*6640*/  @!P0 BRA `(.L_x_121) ;  /* 0x0000000000048947 */ /* 0x000fea0003800000 */
[----:B------:R-:W-:Y:S01]  /*6650*/  BPT.TRAP 0x1 ;  /* 0x000000040000795c */ /* 0x000fe20000300000 */
.L_x_121:
[----:B------:R-:W0:Y:S01]  /*6660*/  S2R R3, SR_CgaCtaId ;  /* 0x0000000000037919 */ /* 0x000e220000008800 */
[----:B------:R-:W-:Y:S02]  /*6670*/  MOV R0, 0x400 ;  /* 0x0000040000007802 */ /* 0x000fe40000000f00 */
[----:B------:R-:W-:Y:S02]  /*6680*/  SHF.L.U32 R2, R10, 0x1f, RZ ;  /* 0x0000001f0a027819 */ /* 0x000fe400000006ff */
[----:B0-----:R-:W-:-:S05]  /*6690*/  LEA R0, R3, R0, 0x18 ;  /* 0x0000000003007211 */ /* 0x001fca00078ec0ff */
[----:B------:R-:W-:-:S04]  /*66a0*/  VIADD R0, R0, 0x28 ;  /* 0x0000002800007836 */ /* 0x000fc80000000000 */
[C---:B------:R-:W-:Y:S02]  /*66b0*/  IMAD R5, R13.reuse, 0x8, R0 ;  /* 0x000000080d057824 */ /* 0x040fe400078e0200 */
[----:B------:R-:W-:Y:S02]  /*66c0*/  VIADD R13, R13, 0x1 ;  /* 0x000000010d0d7836 */ /* 0x000fe40000000000 */
[----:B------:R-:W0:Y:S03]  /*66d0*/  SYNCS.PHASECHK.TRANS64.TRYWAIT P0, [R5+URZ], R2 ;  /* 0x00000002050075a7 */ /* 0x000e26000800017f */
[----:B------:R-:W-:-:S04]  /*66e0*/  ISETP.NE.AND P1, PT, R13, 0x5, PT ;  /* 0x000000050d00780c */ /* 0x000fc80003f25270 */
[----:B------:R-:W-:Y:S02]  /*66f0*/  SEL R3, RZ, 0x1, P1 ;  /* 0x00000001ff037807 */ /* 0x000fe40000800000 */
[----:B------:R-:W-:Y:S02]  /*6700*/  SEL R13, R13, RZ, P1 ;  /* 0x000000ff0d0d7207 */ /* 0x000fe40000800000 */
[----:B------:R-:W-:-:S03]  /*6710*/  LOP3.LUT R10, R10, R3, RZ, 0x3c, !PT ;  /* 0x000000030a0a7212 */ /* 0x000fc600078e3cff */
[----:B------:R-:W-:Y:S01]  /*6720*/  IMAD R7, R13, 0x8, R0 ;  /* 0x000000080d077824 */ /* 0x000fe200078e0200 */
[----:B------:R-:W-:Y:S01]  /*6730*/  SHF.L.U32 R4, R10, 0x1f, RZ ;  /* 0x0000001f0a047819 */ /* 0x000fe200000006ff */
[----:B0-----:R-:W-:Y:S06]  /*6740*/  @!P0 BRA `(.L_x_122) ;  /* 0x00000004000c8947 */ /* 0x001fec0003800000 */
.L_x_134:
[----:B------:R-:W1:Y:S01]  /*6750*/  SYNCS.PHASECHK.TRANS64.TRYWAIT P0, [R7+URZ], R4 ;  /* 0x00000004070075a7 */ /* 0x000e62000800017f */
[----:B0-----:R-:W-:-:S05]  /*6760*/  VIADD R2, R13, 0x1 ;  /* 0x000000010d027836 */ /* 0x001fca0000000000 */
[----:B------:R-:W-:-:S04]  /*6770*/  ISETP.NE.AND P1, PT, R2, 0x5, PT ;  /* 0x000000050200780c */ /* 0x000fc80003f25270 */
[----:B------:R-:W-:Y:S02]  /*6780*/  SEL R3, RZ, 0x1, P1 ;  /* 0x00000001ff037807 */ /* 0x000fe40000800000 */
[----:B------:R-:W-:Y:S02]  /*6790*/  SEL R9, R2, RZ, P1 ;  /* 0x000000ff02097207 */ /* 0x000fe40000800000 */
[----:B------:R-:W-:-:S03]  /*67a0*/  LOP3.LUT R10, R10, R3, RZ, 0x3c, !PT ;  /* 0x000000030a0a7212 */ /* 0x000fc600078e3cff */
[----:B------:R-:W-:Y:S01]  /*67b0*/  IMAD R8, R9, 0x8, R0 ;  /* 0x0000000809087824 */ /* 0x000fe200078e0200 */
[----:B------:R-:W-:Y:S01]  /*67c0*/  SHF.L.U32 R5, R10, 0x1f, RZ ;  /* 0x0000001f0a057819 */ /* 0x000fe200000006ff */
[----:B-1----:R-:W-:Y:S06]  /*67d0*/  @!P0 BRA `(.L_x_123) ;  /* 0x0000000000fc8947 */ /* 0x002fec0003800000 */
.L_x_135:
[----:B------:R-:W1:Y:S01]  /*67e0*/  SYNCS.PHASECHK.TRANS64.TRYWAIT P0, [R8+URZ], R5 ;  /* 0x00000005080075a7 */ /* 0x000e62000800017f */
[----:B------:R-:W-:-:S05]  /*67f0*/  VIADD R2, R9, 0x1 ;  /* 0x0000000109027836 */ /* 0x000fca0000000000 */
[----:B------:R-:W-:-:S04]  /*6800*/  ISETP.NE.AND P1, PT, R2, 0x5, PT ;  /* 0x000000050200780c */ /* 0x000fc80003f25270 */
[----:B------:R-:W-:Y:S02]  /*6810*/  SEL R3, RZ, 0x1, P1 ;  /* 0x00000001ff037807 */ /* 0x000fe40000800000 */
[----:B0-----:R-:W-:Y:S02]  /*6820*/  SEL R7, R2, RZ, P1 ;  /* 0x000000ff02077207 */ /* 0x001fe40000800000 */
[----:B------:R-:W-:-:S03]  /*6830*/  LOP3.LUT R9, R10, R3, RZ, 0x3c, !PT ;  /* 0x000000030a097212 */ /* 0x000fc600078e3cff */
[----:B------:R-:W-:Y:S01]  /*6840*/  IMAD R11, R7, 0x8, R0 ;  /* 0x00000008070b7824 */ /* 0x000fe200078e0200 */
[----:B------:R-:W-:Y:S01]  /*6850*/  SHF.L.U32 R6, R9, 0x1f, RZ ;  /* 0x0000001f09067819 */ /* 0x000fe200000006ff */
[----:B-1----:R-:W-:Y:S06]  /*6860*/  @!P0 BRA `(.L_x_124) ;  /* 0x0000000000ec8947 */ /* 0x002fec0003800000 */
.L_x_136:
[----:B------:R-:W1:Y:S01]  /*6870*/  SYNCS.PHASECHK.TRANS64.TRYWAIT P0, [R11+URZ], R6 ;  /* 0x000000060b0075a7 */ /* 0x000e62000800017f */
[----:B------:R-:W-:-:S05]  /*6880*/  VIADD R2, R7, 0x1 ;  /* 0x0000000107027836 */ /* 0x000fca0000000000 */
[----:B------:R-:W-:-:S04]  /*6890*/  ISETP.NE.AND P1, PT, R2, 0x5, PT ;  /* 0x000000050200780c */ /* 0x000fc80003f25270 */
[----:B------:R-:W-:Y:S02]  /*68a0*/  SEL R4, RZ, 0x1, P1 ;  /* 0x00000001ff047807 */ /* 0x000fe40000800000 */
[----:B------:R-:W-:Y:S02]  /*68b0*/  SEL R3, R2, RZ, P1 ;  /* 0x000000ff02037207 */ /* 0x000fe40000800000 */
[----:B------:R-:W-:Y:S01]  /*68c0*/  LOP3.LUT R4, R9, R4, RZ, 0x3c, !PT ;  /* 0x0000000409047212 */ /* 0x000fe200078e3cff */
[----:B-1----:R-:W-:Y:S06]  /*68d0*/  @!P0 BRA `(.L_x_125) ;  /* 0x0000000000e48947 */ /* 0x002fec0003800000 */
.L_x_137:
[----:B------:R-:W-:Y:S01]  /*68e0*/  IMAD R3, R3, 0x8, R0 ;  /* 0x0000000803037824 */ /* 0x000fe200078e0200 */
[----:B------:R-:W-:-:S07]  /*68f0*/  SHF.L.U32 R0, R4, 0x1f, RZ ;  /* 0x0000001f04007819 */ /* 0x000fce00000006ff */
.L_x_126:
[----:B--2---:R2:W3:Y:S02]  /*6900*/  SYNCS.PHASECHK.TRANS64.TRYWAIT P0, [R3+URZ], R0 ;  /* 0x00000000030075a7 */ /* 0x0044e4000800017f */
[----:B---3--:R-:W-:Y:S05]  /*6910*/  @!P0 NANOSLEEP.SYNCS 0x989680 ;  /* 0x009896800000895d */ /* 0x008fea0003900000 */
[----:B------:R-:W3:Y:S02]  /*6920*/  @!P0 SYNCS.PHASECHK.TRANS64 P0, [R3+URZ], R0 ;  /* 0x00000000030085a7 */ /* 0x000ee4000800007f */
[----:B---3--:R-:W-:Y:S05]  /*6930*/  @!P0 BRA `(.L_x_126) ;  /* 0xfffffffc00f08947 */ /* 0x008fea000383ffff */
.L_x_120:
[----:B------:R-:W-:Y:S05]  /*6940*/  BSYNC B0 ;  /* 0x0000000000007941 */ /* 0x000fea0003800000 */
.L_x_119:
[----:B------:R-:W-:Y:S05]  /*6950*/  EXIT ;  /* 0x000000000000794d */ /* 0x000fea0003800000 */
.L_x_17:
[----:B-1----:R-:W-:-:S04]  /*6960*/  IMAD.U32 R7, RZ, RZ, UR6 ;  /* 0x00000006ff077e24 */ /* 0x002fc8000f8e00ff */
[----:B------:R1:W3:Y:S03]  /*6970*/  SYNCS.PHASECHK.TRANS64.TRYWAIT P0, [R7+URZ], R6 ;  /* 0x00000006070075a7 */ /* 0x0002e6000800017f */
[----:B---3--:R-:W-:Y:S05]  /*6980*/  @!P0 NANOSLEEP.SYNCS 0x989680 ;  /* 0x009896800000895d */ /* 0x008fea0003900000 */
[----:B------:R-:W3:Y:S02]  /*6990*/  @!P0 SYNCS.PHASECHK.TRANS64 P0, [R7+URZ], R6 ;  /* 0x00000006070085a7 */ /* 0x000ee4000800007f */
[----:B---3--:R-:W-:Y:S05]  /*69a0*/  @!P0 BRA `(.L_x_17) ;  /* 0xfffffffc00ec8947 */ /* 0x008fea000383ffff */
[----:B------:R-:W-:Y:S05]  /*69b0*/  BRA `(.L_x_16) ;  /* 0xffffffa800747947 */ /* 0x000fea000383ffff */
.L_x_23:
[----:B-1----:R-:W-:-:S04]  /*69c0*/  IMAD.U32 R8, RZ, RZ, UR12 ;  /* 0x0000000cff087e24 */ /* 0x002fc8000f8e00ff */
[----:B------:R1:W3:Y:S03]  /*69d0*/  SYNCS.PHASECHK.TRANS64.TRYWAIT P0, [R8+URZ], R7 ;  /* 0x00000007080075a7 */ /* 0x0002e6000800017f */
[----:B---3--:R-:W-:Y:S05]  /*69e0*/  @!P0 NANOSLEEP.SYNCS 0x989680 ;  /* 0x009896800000895d */ /* 0x008fea0003900000 */
[----:B------:R-:W3:Y:S02]  /*69f0*/  @!P0 SYNCS.PHASECHK.TRANS64 P0, [R8+URZ], R7 ;  /* 0x00000007080085a7 */ /* 0x000ee4000800007f */
[----:B---3--:R-:W-:Y:S05]  /*6a00*/  @!P0 BRA `(.L_x_23) ;  /* 0xfffffffc00ec8947 */ /* 0x008fea000383ffff */
[----:B------:R-:W-:Y:S05]  /*6a10*/  BRA `(.L_x_22) ;  /* 0xffffffac00f87947 */ /* 0x000fea000383ffff */
.L_x_106:
[----:B------:R-:W-:Y:S01]  /*6a20*/  BSSY B1, `(.L_x_127) ;  /* 0x0000006000017945 */ /* 0x000fe20003800000 */
[----:B------:R-:W-:-:S07]  /*6a30*/  IMAD.MOV.U32 R2, RZ, RZ, -0x1 ;  /* 0xffffffffff027424 */ /* 0x000fce00078e00ff */
[----:B------:R-:W-:Y:S05]  /*6a40*/  WARPSYNC.COLLECTIVE R2, `(.L_x_128) ;  /* 0x00000000020c7348 */ /* 0x000fea0003c00000 */
[----:B------:R-:W-:Y:S02]  /*6a50*/  ELECT P1, UR62, PT ;  /* 0x00000000003e782f */ /* 0x000fe40003820000 */
[----:B------:R-:W-:Y:S01]  /*6a60*/  MOV R2, UR62 ;  /* 0x0000003e00027c02 */ /* 0x000fe20008000f00 */
[----:B------:R-:W-:Y:S10]  /*6a70*/  ENDCOLLECTIVE ;  /* 0x000000000000791b */ /* 0x000ff40003800000 */
.L_x_128:
[----:B------:R-:W-:Y:S05]  /*6a80*/  BSYNC B1 ;  /* 0x0000000000017941 */ /* 0x000fea0003800000 */
.L_x_127:
[----:B------:R-:W-:Y:S05]  /*6a90*/  BRA `(.L_x_129) ;  /* 0xfffffff000187947 */ /* 0x000fea000383ffff */
.L_x_109:
[----:B-1----:R1:W2:Y:S02]  /*6aa0*/  SYNCS.PHASECHK.TRANS64.TRYWAIT P1, [R18+URZ+0x28], R7 ;  /* 0x00002807120075a7 */ /* 0x0022a4000802017f */
[----:B--2---:R-:W-:Y:S05]  /*6ab0*/  @!P1 NANOSLEEP.SYNCS 0x989680 ;  /* 0x009896800000995d */ /* 0x004fea0003900000 */
[----:B------:R-:W2:Y:S02]  /*6ac0*/  @!P1 SYNCS.PHASECHK.TRANS64 P1, [R18+URZ+0x28], R7 ;  /* 0x00002807120095a7 */ /* 0x000ea4000802007f */
[----:B--2---:R-:W-:Y:S05]  /*6ad0*/  @!P1 BRA `(.L_x_109) ;  /* 0xfffffffc00f09947 */ /* 0x004fea000383ffff */
[----:B------:R-:W-:Y:S05]  /*6ae0*/  BRA `(.L_x_130) ;  /* 0xfffffff0004c7947 */ /* 0x000fea000383ffff */
.L_x_118:
[----:B------:R-:W-:Y:S01]  /*6af0*/  BSSY B0, `(.L_x_131) ;  /* 0x0000006000007945 */ /* 0x000fe20003800000 */
[----:B------:R-:W-:-:S07]  /*6b00*/  IMAD.MOV.U32 R2, RZ, RZ, -0x1 ;  /* 0xffffffffff027424 */ /* 0x000fce00078e00ff */
[----:B------:R-:W-:Y:S05]  /*6b10*/  WARPSYNC.COLLECTIVE R2, `(.L_x_132) ;  /* 0x00000000020c7348 */ /* 0x000fea0003c00000 */
[----:B------:R-:W-:Y:S02]  /*6b20*/  ELECT P1, UR62, PT ;  /* 0x00000000003e782f */ /* 0x000fe40003820000 */
[----:B------:R-:W-:Y:S01]  /*6b30*/  MOV R2, UR62 ;  /* 0x0000003e00027c02 */ /* 0x000fe20008000f00 */
[----:B------:R-:W-:Y:S10]  /*6b40*/  ENDCOLLECTIVE ;  /* 0x000000000000791b */ /* 0x000ff40003800000 */
.L_x_132:
[----:B------:R-:W-:Y:S05]  /*6b50*/  BSYNC B0 ;  /* 0x0000000000007941 */ /* 0x000fea0003800000 */
.L_x_131:
[----:B------:R-:W-:Y:S01]  /*6b60*/  PLOP3.LUT P0, PT, P1, PT, PT, 0x80, 0x0 ;  /* 0x000000000000781c */ /* 0x000fe20000f0f070 */
[----:B------:R-:W-:-:S12]  /*6b70*/  BRA `(.L_x_133) ;  /* 0xfffffff800a07947 */ /* 0x000fd8000383ffff */
.L_x_122:
[----:B0-----:R0:W1:Y:S02]  /*6b80*/  SYNCS.PHASECHK.TRANS64.TRYWAIT P0, [R5+URZ], R2 ;  /* 0x00000002050075a7 */ /* 0x001064000800017f */
[----:B-1----:R-:W-:Y:S05]  /*6b90*/  @!P0 NANOSLEEP.SYNCS 0x989680 ;  /* 0x009896800000895d */ /* 0x002fea0003900000 */
[----:B------:R-:W1:Y:S02]  /*6ba0*/  @!P0 SYNCS.PHASECHK.TRANS64 P0, [R5+URZ], R2 ;  /* 0x00000002050085a7 */ /* 0x000e64000800007f */
[----:B-1----:R-:W-:Y:S05]  /*6bb0*/  @!P0 BRA `(.L_x_122) ;  /* 0xfffffffc00f08947 */ /* 0x002fea000383ffff */
[----:B------:R-:W-:Y:S05]  /*6bc0*/  BRA `(.L_x_134) ;  /* 0xfffffff800e07947 */ /* 0x000fea000383ffff */
.L_x_123:
[----:B0-----:R0:W1:Y:S02]  /*6bd0*/  SYNCS.PHASECHK.TRANS64.TRYWAIT P0, [R7+URZ], R4 ;  /* 0x00000004070075a7 */ /* 0x001064000800017f */
[----:B-1----:R-:W-:Y:S05]  /*6be0*/  @!P0 NANOSLEEP.SYNCS 0x989680 ;  /* 0x009896800000895d */ /* 0x002fea0003900000 */
[----:B------:R-:W1:Y:S02]  /*6bf0*/  @!P0 SYNCS.PHASECHK.TRANS64 P0, [R7+URZ], R4 ;  /* 0x00000004070085a7 */ /* 0x000e64000800007f */
[----:B-1----:R-:W-:Y:S05]  /*6c00*/  @!P0 BRA `(.L_x_123) ;  /* 0xfffffffc00f08947 */ /* 0x002fea000383ffff */
[----:B------:R-:W-:Y:S05]  /*6c10*/  BRA `(.L_x_135) ;  /* 0xfffffff800f07947 */ /* 0x000fea000383ffff */
.L_x_124:
[----:B0-----:R0:W1:Y:S02]  /*6c20*/  SYNCS.PHASECHK.TRANS64.TRYWAIT P0, [R8+URZ], R5 ;  /* 0x00000005080075a7 */ /* 0x001064000800017f */
[----:B-1----:R-:W-:Y:S05]  /*6c30*/  @!P0 NANOSLEEP.SYNCS 0x989680 ;  /* 0x009896800000895d */ /* 0x002fea0003900000 */
[----:B------:R-:W1:Y:S02]  /*6c40*/  @!P0 SYNCS.PHASECHK.TRANS64 P0, [R8+URZ], R5 ;  /* 0x00000005080085a7 */ /* 0x000e64000800007f */
[----:B-1----:R-:W-:Y:S05]  /*6c50*/  @!P0 BRA `(.L_x_124) ;  /* 0xfffffffc00f08947 */ /* 0x002fea000383ffff */
[----:B------:R-:W-:Y:S05]  /*6c60*/  BRA `(.L_x_136) ;  /* 0xfffffffc00007947 */ /* 0x000fea000383ffff */
.L_x_125:
[----:B-1----:R1:W2:Y:S02]  /*6c70*/  SYNCS.PHASECHK.TRANS64.TRYWAIT P0, [R11+URZ], R6 ;  /* 0x000000060b0075a7 */ /* 0x0022a4000800017f */
[----:B--2---:R-:W-:Y:S05]  /*6c80*/  @!P0 NANOSLEEP.SYNCS 0x989680 ;  /* 0x009896800000895d */ /* 0x004fea0003900000 */
[----:B------:R-:W2:Y:S02]  /*6c90*/  @!P0 SYNCS.PHASECHK.TRANS64 P0, [R11+URZ], R6 ;  /* 0x000000060b0085a7 */ /* 0x000ea4000800007f */
[----:B--2---:R-:W-:Y:S05]  /*6ca0*/  @!P0 BRA `(.L_x_125) ;  /* 0xfffffffc00f08947 */ /* 0x004fea000383ffff */
[----:B------:R-:W-:Y:S05]  /*6cb0*/  BRA `(.L_x_137) ;  /* 0xfffffffc00087947 */ /* 0x000fea000383ffff */
.L_x_138:
[----:B------:R-:W-:-:S00]  /*6cc0*/  BRA `(.L_x_138) ;  /* 0xfffffffc00fc7947 */ /* 0x000fc0000383ffff */
[----:B------:R-:W-:-:S00]  /*6cd0*/  NOP ;  /* 0x0000000000007918 */ /* 0x000fc00000000000 */
        /* <DEDUP_REMOVED lines=10> */
.L_x_139:


//--------------------- .nv.shared._ZN7cutlass13device_kernelINS_4gemm6kernel13GemmUniversalIN4cute5tupleIJiiiiEEENS1_10collective13CollectiveMmaINS1_37MainloopSm90TmaGmmaWarpSpecializedFP8ILi5ENS5_IJNS4_1CILi1EEESB_SB_EEENS1_35KernelTmaWarpSpecializedCooperativeEEENS5_IJNSA_ILi128EEENSA_ILi64EEESG_EEENS_12float_e4m3_tENS5_IJlSB_lEEESI_SJ_NS4_8TiledMMAINS4_8MMA_AtomIJNS4_4SM904GMMA30MMA_64x64x32_F32E4M3E4M3_SS_TNILNSN_7ScaleInE1ELSP_1EEEEEENS4_6LayoutINS5_IJNSA_ILi2EEESB_SB_EEENS5_IJSB_NSA_ILi0EEESV_EEEEENS5_IJNS4_10UnderscoreESY_SY_EEEEENS4_13SM90_TMA_LOADENS4_14ComposedLayoutINS4_7SwizzleILi2ELi4ELi3EEENS4_18smem_ptr_flag_bitsILi8EEENSS_INS5_IJNSA_ILi8EEESG_EEENS5_IJSG_SB_EEEEEEEvNS4_8identityES11_S1B_vS1C_EENS_8epilogue10collective6detail29Sm90TmaWarpSpecializedAdapterINS1F_15DefaultEpilogueISI_SJ_SJ_NS1E_6thread17LinearCombinationISI_Li1EffLNS1J_9ScaleType4KindE0ELNS_15FloatRoundStyleE2ESI_EENS1_15EpilogueDefaultEEEEEvvEEEEvNT_6ParamsE --------------------------
	.section	.nv.shared._ZN7cutlass13device_kernelINS_4gemm6kernel13GemmUniversalIN4cute5tupleIJiiiiEEENS1_10collective13CollectiveMmaINS1_37MainloopSm90TmaGmmaWarpSpecializedFP8ILi5ENS5_IJNS4_1CILi1EEESB_SB_EEENS1_35KernelTmaWarpSpecializedCooperativeEEENS5_IJNSA_ILi128EEENSA_ILi64EEESG_EEENS_12float_e4m3_tENS5_IJlSB_lEEESI_SJ_NS4_8TiledMMAINS4_8MMA_AtomIJNS4_4SM904GMMA30MMA_64x64x32_F32E4M3E4M3_SS_TNILNSN_7ScaleInE1ELSP_1EEEEEENS4_6LayoutINS5_IJNSA_ILi2EEESB_SB_EEENS5_IJSB_NSA_ILi0EEESV_EEEEENS5_IJNS4_10UnderscoreESY_SY_EEEEENS4_13SM90_TMA_LOADENS4_14ComposedLayoutINS4_7SwizzleILi2ELi4ELi3EEENS4_18smem_ptr_flag_bitsILi8EEENSS_INS5_IJNSA_ILi8EEESG_EEENS5_IJSG_SB_EEEEEEEvNS4_8identityES11_S1B_vS1C_EENS_8epilogue10collective6detail29Sm90TmaWarpSpecializedAdapterINS1F_15DefaultEpilogueISI_SJ_SJ_NS1E_6thread17LinearCombinationISI_Li1EffLNS1J_9ScaleType4KindE0ELNS_15FloatRoundStyleE2ESI_EENS1_15EpilogueDefaultEEEEEvvEEEEvNT_6ParamsE,"aw",@nobits
	.sectionflags	@""
	.align	16
	.zero		1024


//--------------------- .nv.shared.reserved.0     --------------------------
	.section	.nv.shared.reserved.0,"aw",@nobits
	.weak		__nv_reservedSMEM_offset_0_alias
	.size		__nv_reservedSMEM_offset_0_alias, 0, 0
	.other		__nv_reservedSMEM_offset_0_alias,@"STO_CUDA_RESERVED_SHARED STV_DEFAULT"
__nv_reservedSMEM_offset_0_alias:
	.zero		0


//--------------------- .nv.global                --------------------------
	.section	.nv.global,"aw",@nobits
.nv.global:
	.type		_ZN40_INTERNAL_487ed72e_4_k_cu_a2569edd_212644cute1_E,@object
	.size		_ZN40_INTERNAL_487ed72e_4_k_cu_a2569edd_212644cute1_E,(_ZN40_INTERNAL_487ed72e_4_k_cu_a2569edd_212644cuda3std3__45__cpo6cbeginE - _ZN40_INTERNAL_487ed72e_4_k_cu_a2569edd_212644cute1_E)
_ZN40_INTERNAL_487ed72e_4_k_cu_a2569edd_212644cute1_E:
	.zero		1
	.type		_ZN40_INTERNAL_487ed72e_4_k_cu_a2569edd_212644cuda3std3__45__cpo6cbeginE,@object
	.size		_ZN40_INTERNAL_487ed72e_4_k_cu_a2569edd_212644cuda3std3__45__cpo6cbeginE,(_ZN40_INTERNAL_487ed72e_4_k_cu_a2569edd_212644cuda3std3__48in_placeE - _ZN40_INTERNAL_487ed72e_4_k_cu_a2569edd_212644cuda3std3__45__cpo6cbeginE)
_ZN40_INTERNAL_487ed72e_4_k_cu_a2569edd_212644cuda3std3__45__cpo6cbeginE:
	.zero		1
	.type		_ZN40_INTERNAL_487ed72e_4_k_cu_a2569edd_212644cuda3std3__48in_placeE,@object
	.size		_ZN40_INTERNAL_487ed72e_4_k_cu_a2569edd_212644cuda3std3__48in_placeE,(_ZN40_INTERNAL_487ed72e_4_k_cu_a2569edd_212644cuda3std6ranges3__45__cpo9iter_moveE - _ZN40_INTERNAL_487ed72e_4_k_cu_a2569edd_212644cuda3std3__48in_placeE)
_ZN40_INTERNAL_487ed72e_4_k_cu_a2569edd_212644cuda3std3__48in_placeE:
	.zero		1
	.type		_ZN40_INTERNAL_487ed72e_4_k_cu_a2569edd_212644cuda3std6ranges3__45__cpo9iter_moveE,@object
	.size		_ZN40_INTERNAL_487ed72e_4_k_cu_a2569edd_212644cuda3std6ranges3__45__cpo9iter_moveE,(_ZN40_INTERNAL_487ed72e_4_k_cu_a2569edd_212644cuda3std3__45__cpo5beginE - _ZN40_INTERNAL_487ed72e_4_k_cu_a2569edd_212644cuda3std6ranges3__45__cpo9iter_moveE)
_ZN40_INTERNAL_487ed72e_4_k_cu_a2569edd_212644cuda3std6ranges3__45__cpo9iter_moveE:
	.zero		1
	.type		_ZN40_INTERNAL_487ed72e_4_k_cu_a2569edd_212644cuda3std3__45__cpo5beginE,@object
	.size		_ZN40_INTERNAL_487ed72e_4_k_cu_a2569edd_212644cuda3std3__45__cpo5beginE,(_ZN40_INTERNAL_487ed72e_4_k_cu_a2569edd_212644cuda3std3__442_GLOBAL__N__487ed72e_4_k_cu_a2569edd_212646ignoreE - _ZN40_INTERNAL_487ed72e_4_k_cu_a2569edd_212644cuda3std3__45__cpo5beginE)
_ZN40_INTERNAL_487ed72e_4_k_cu_a2569edd_212644cuda3std3__45__cpo5beginE:
	.zero		1
	.type		_ZN40_INTERNAL_487ed72e_4_k_cu_a2569edd_212644cuda3std3__442_GLOBAL__N__487ed72e_4_k_cu_a2569edd_212646ignoreE,@object
	.size		_ZN40_INTERNAL_487ed72e_4_k_cu_a2569edd_212644cuda3std3__442_GLOBAL__N__487ed72e_4_k_cu_a2569edd_212646ignoreE,(_ZN40_INTERNAL_487ed72e_4_k_cu_a2569edd_212644cute7productE - _ZN40_INTERNAL_487ed72e_4_k_cu_a2569edd_212644cuda3std3__442_GLOBAL__N__487ed72e_4_k_cu_a2569edd_212646ignoreE)
_ZN40_INTERNAL_487ed72e_4_k_cu_a2569edd_212644cuda3std3__442_GLOBAL__N__487ed72e_4_k_cu_a2569edd_212646ignoreE:
	.zero		1
	.type		_ZN40_INTERNAL_487ed72e_4_k_cu_a2569edd_212644cute7productE,@object
	.size		_ZN40_INTERNAL_487ed72e_4_k_cu_a2569edd_212644cute7productE,(_ZN40_INTERNAL_487ed72e_4_k_cu_a2569edd_212644cuda3std3__45__cpo3endE - _ZN40_INTERNAL_487ed72e_4_k_cu_a2569edd_212644cute7productE)
_ZN40_INTERNAL_487ed72e_4_k_cu_a2569edd_212644cute7productE:
	.zero		1
	.type		_ZN40_INTERNAL_487ed72e_4_k_cu_a2569edd_212644cuda3std3__45__cpo3endE,@object
	.size		_ZN40_INTERNAL_487ed72e_4_k_cu_a2569edd_212644cuda3std3__45__cpo3endE,(_ZN40_INTERNAL_487ed72e_4_k_cu_a2569edd_212644cuda3std3__419piecewise_constructE - _ZN40_INTERNAL_487ed72e_4_k_cu_a2569edd_212644cuda3std3__45__cpo3endE)
_ZN40_INTERNAL_487ed72e_4_k_cu_a2569edd_212644cuda3std3__45__cpo3endE:
	.zero		1
	.type		_ZN40_INTERNAL_487ed72e_4_k_cu_a2569edd_212644cuda3std3__419piecewise_constructE,@object
	.size		_ZN40_INTERNAL_487ed72e_4_k_cu_a2569edd_212644cuda3std3__419piecewise_constructE,(_ZN40_INTERNAL_487ed72e_4_k_cu_a2569edd_212644cuda3std3__45__cpo4cendE - _ZN40_INTERNAL_487ed72e_4_k_cu_a2569edd_212644cuda3std3__419piecewise_constructE)
_ZN40_INTERNAL_487ed72e_4_k_cu_a2569edd_212644cuda3std3__419piecewise_constructE:
	.zero		1
	.type		_ZN40_INTERNAL_487ed72e_4_k_cu_a2569edd_212644cuda3std3__45__cpo4cendE,@object
	.size		_ZN40_INTERNAL_487ed72e_4_k_cu_a2569edd_212644cuda3std3__45__cpo4cendE,(_ZN40_INTERNAL_487ed72e_4_k_cu_a2569edd_212644cuda3std6ranges3__45__cpo4swapE - _ZN40_INTERNAL_487ed72e_4_k_cu_a2569edd_212644cuda3std3__45__cpo4cendE)
_ZN40_INTERNAL_487ed72e_4_k_cu_a2569edd_212644cuda3std3__45__cpo4cendE:
	.zero		1
	.type		_ZN40_INTERNAL_487ed72e_4_k_cu_a2569edd_212644cuda3std6ranges3__45__cpo4swapE,@object
	.size		_ZN40_INTERNAL_487ed72e_4_k_cu_a2569edd_212644cuda3std6ranges3__45__cpo4swapE,(.L_7 - _ZN40_INTERNAL_487ed72e_4_k_cu_a2569edd_212644cuda3std6ranges3__45__cpo4swapE)
_ZN40_INTERNAL_487ed72e_4_k_cu_a2569edd_212644cuda3std6ranges3__45__cpo4swapE:
	.zero		1
.L_7:


//--------------------- .nv.constant0._ZN7cutlass13device_kernelINS_4gemm6kernel13GemmUniversalIN4cute5tupleIJiiiiEEENS1_10collective13CollectiveMmaINS1_37MainloopSm90TmaGmmaWarpSpecializedFP8ILi5ENS5_IJNS4_1CILi1EEESB_SB_EEENS1_35KernelTmaWarpSpecializedCooperativeEEENS5_IJNSA_ILi128EEENSA_ILi64EEESG_EEENS_12float_e4m3_tENS5_IJlSB_lEEESI_SJ_NS4_8TiledMMAINS4_8MMA_AtomIJNS4_4SM904GMMA30MMA_64x64x32_F32E4M3E4M3_SS_TNILNSN_7ScaleInE1ELSP_1EEEEEENS4_6LayoutINS5_IJNSA_ILi2EEESB_SB_EEENS5_IJSB_NSA_ILi0EEESV_EEEEENS5_IJNS4_10UnderscoreESY_SY_EEEEENS4_13SM90_TMA_LOADENS4_14ComposedLayoutINS4_7SwizzleILi2ELi4ELi3EEENS4_18smem_ptr_flag_bitsILi8EEENSS_INS5_IJNSA_ILi8EEESG_EEENS5_IJSG_SB_EEEEEEEvNS4_8identityES11_S1B_vS1C_EENS_8epilogue10collective6detail29Sm90TmaWarpSpecializedAdapterINS1F_15DefaultEpilogueISI_SJ_SJ_NS1E_6thread17LinearCombinationISI_Li1EffLNS1J_9ScaleType4KindE0ELNS_15FloatRoundStyleE2ESI_EENS1_15EpilogueDefaultEEEEEvvEEEEvNT_6ParamsE --------------------------
	.section	.nv.constant0._ZN7cutlass13device_kernelINS_4gemm6kernel13GemmUniversalIN4cute5tupleIJiiiiEEENS1_10collective13CollectiveMmaINS1_37MainloopSm90TmaGmmaWarpSpecializedFP8ILi5ENS5_IJNS4_1CILi1EEESB_SB_EEENS1_35KernelTmaWarpSpecializedCooperativeEEENS5_IJNSA_ILi128EEENSA_ILi64EEESG_EEENS_12float_e4m3_tENS5_IJlSB_lEEESI_SJ_NS4_8TiledMMAINS4_8MMA_AtomIJNS4_4SM904GMMA30MMA_64x64x32_F32E4M3E4M3_SS_TNILNSN_7ScaleInE1ELSP_1EEEEEENS4_6LayoutINS5_IJNSA_ILi2EEESB_SB_EEENS5_IJSB_NSA_ILi0EEESV_EEEEENS5_IJNS4_10UnderscoreESY_SY_EEEEENS4_13SM90_TMA_LOADENS4_14ComposedLayoutINS4_7SwizzleILi2ELi4ELi3EEENS4_18smem_ptr_flag_bitsILi8EEENSS_INS5_IJNSA_ILi8EEESG_EEENS5_IJSG_SB_EEEEEEEvNS4_8identityES11_S1B_vS1C_EENS_8epilogue10collective6detail29Sm90TmaWarpSpecializedAdapterINS1F_15DefaultEpilogueISI_SJ_SJ_NS1E_6thread17LinearCombinationISI_Li1EffLNS1J_9ScaleType4KindE0ELNS_15FloatRoundStyleE2ESI_EENS1_15EpilogueDefaultEEEEEvvEEEEvNT_6ParamsE,"a",@progbits
	.sectionflags	@""
	.align	4
.nv.constant0._ZN7cutlass13device_kernelINS_4gemm6kernel13GemmUniversalIN4cute5tupleIJiiiiEEENS1_10collective13CollectiveMmaINS1_37MainloopSm90TmaGmmaWarpSpecializedFP8ILi5ENS5_IJNS4_1CILi1EEESB_SB_EEENS1_35KernelTmaWarpSpecializedCooperativeEEENS5_IJNSA_ILi128EEENSA_ILi64EEESG_EEENS_12float_e4m3_tENS5_IJlSB_lEEESI_SJ_NS4_8TiledMMAINS4_8MMA_AtomIJNS4_4SM904GMMA30MMA_64x64x32_F32E4M3E4M3_SS_TNILNSN_7ScaleInE1ELSP_1EEEEEENS4_6LayoutINS5_IJNSA_ILi2EEESB_SB_EEENS5_IJSB_NSA_ILi0EEESV_EEEEENS5_IJNS4_10UnderscoreESY_SY_EEEEENS4_13SM90_TMA_LOADENS4_14ComposedLayoutINS4_7SwizzleILi2ELi4ELi3EEENS4_18smem_ptr_flag_bitsILi8EEENSS_INS5_IJNSA_ILi8EEESG_EEENS5_IJSG_SB_EEEEEEEvNS4_8identityES11_S1B_vS1C_EENS_8epilogue10collective6detail29Sm90TmaWarpSpecializedAdapterINS1F_15DefaultEpilogueISI_SJ_SJ_NS1E_6thread17LinearCombinationISI_Li1EffLNS1J_9ScaleType4KindE0ELNS_15FloatRoundStyleE2ESI_EENS1_15EpilogueDefaultEEEEEvvEEEEvNT_6ParamsE:
	.zero		1664


//--------------------- SYMBOLS --------------------------

	.type		.nv.reservedSmem.offset0,@object
	.size		.nv.reservedSmem.offset0,0x4
